// auto-generated by cutlass_sweep.gemm — config: {"arch": "sm_90", "cluster_m": 1, "cluster_n": 2, "dtype": "bf16", "stages": 0, "tile_k": 32, "tile_m": 64, "tile_n": 128}
#include "cutlass/cutlass.h"
#include "cutlass/gemm/collective/collective_builder.hpp"
#include "cutlass/gemm/device/gemm_universal_adapter.h"
#include "cutlass/gemm/kernel/gemm_universal.hpp"
#include "cutlass/epilogue/collective/collective_builder.hpp"

using ElemA = cutlass::bfloat16_t;
using ElemB = cutlass::bfloat16_t;
using ElemCD = cutlass::bfloat16_t;
using Acc  = float;
using TileShape    = cute::Shape<cute::_64, cute::_128, cute::_32>;
using ClusterShape = cute::Shape<cute::_1, cute::_2, cute::_1>;

using CollectiveEpilogue = typename cutlass::epilogue::collective::CollectiveBuilder<
    cutlass::arch::Sm90, cutlass::arch::OpClassTensorOp,
    TileShape, ClusterShape,
    cutlass::epilogue::collective::EpilogueTileAuto,
    Acc, Acc,
    ElemCD, cutlass::layout::RowMajor, 128 / cutlass::sizeof_bits<ElemCD>::value,
    ElemCD, cutlass::layout::RowMajor, 128 / cutlass::sizeof_bits<ElemCD>::value,
    cutlass::epilogue::collective::EpilogueScheduleAuto
  >::CollectiveOp;

using CollectiveMainloop = typename cutlass::gemm::collective::CollectiveBuilder<
    cutlass::arch::Sm90, cutlass::arch::OpClassTensorOp,
    ElemA, cutlass::layout::RowMajor, 128 / cutlass::sizeof_bits<ElemA>::value,
    ElemB, cutlass::layout::ColumnMajor, 128 / cutlass::sizeof_bits<ElemB>::value,
    Acc,
    TileShape, ClusterShape,
    cutlass::gemm::collective::StageCountAutoCarveout<static_cast<int>(sizeof(typename CollectiveEpilogue::SharedStorage))>,
    cutlass::gemm::collective::KernelScheduleAuto
  >::CollectiveOp;

using GemmKernel = cutlass::gemm::kernel::GemmUniversal<
    cute::Shape<int,int,int,int>,
    CollectiveMainloop,
    CollectiveEpilogue
>;
using Gemm = cutlass::gemm::device::GemmUniversalAdapter<GemmKernel>;

// Force the device kernel symbol into the cubin without needing a host main.
auto* _anchor = &cutlass::device_kernel<GemmKernel>;


// ===== COMPILED SASS (sm_90a) =====

	.target	sm_90a

	.elftype	@"ET_EXEC"


//--------------------- .note.nv.tkinfo           --------------------------
	.section	.note.nv.tkinfo,"",@"SHT_NOTE"
	.sectionflags	@"SHF_NOTE_NV_TKINFO"
	.tkinfo
        /*0018*/ 	.word	0x00000002
        /*0030*/ 	.string	""
        /*0030*/ 	.string	"ptxas"
        /*0030*/ 	.string	"Cuda compilation tools, release 13.0, V13.0.88"
        /*0030*/ 	.string	"Build cuda_13.0.r13.0/compiler.36424714_0"
        /*0030*/ 	.string	"-arch sm_90a -m 64 "



//--------------------- .note.nv.cuinfo           --------------------------
	.section	.note.nv.cuinfo,"",@"SHT_NOTE"
	.sectionflags	@"SHF_NOTE_NV_CUINFO"
        /*0018*/ 	.short	0x0002
        /*001a*/ 	.short	0x005a
        /*001c*/ 	.short	0x0082
	.zero		2


//--------------------- .nv.info                  --------------------------
	.section	.nv.info,"",@"SHT_CUDA_INFO"
	.align	4


	//----- nvinfo : EIATTR_REGCOUNT
	.align		4
        /*0000*/ 	.byte	0x04, 0x2f
        /*0002*/ 	.short	(.L_15 - .L_14)
	.align		4
.L_14:
        /*0004*/ 	.word	index@(_ZN7cutlass13device_kernelINS_4gemm6kernel13GemmUniversalIN4cute5tupleIJiiiiEEENS1_10collective13CollectiveMmaINS1_34MainloopSm90TmaGmmaWarpSpecializedILi18ENS5_IJNS4_1CILi1EEENSA_ILi2EEESB_EEENS1_32KernelTmaWarpSpecializedPingpongEEENS5_IJNSA_ILi64EEENSA_ILi128EEENSA_ILi32EEEEEENS_10bfloat16_tENS5_IJlSB_lEEESK_SL_NS4_8TiledMMAINS4_8MMA_AtomIJNS4_4SM904GMMA28MMA_64x128x16_F32BF16BF16_SSILNSP_5MajorE0ELSR_0ELNSP_7ScaleInE1ELSS_1EEEEEENS4_6LayoutINS5_IJSB_SB_SB_EEENS5_IJNSA_ILi0EEESX_SX_EEEEENS5_IJNS4_10UnderscoreES10_S10_EEEEENS4_23SM90_TMA_LOAD_MULTICASTENS4_14ComposedLayoutINS4_7SwizzleILi2ELi4ELi3EEENS4_18smem_ptr_flag_bitsILi16EEENSV_INS5_IJNSA_ILi8EEESI_EEENS5_IJSI_SB_EEEEEEEvNS4_8identityENS4_13SM90_TMA_LOADES1D_vS1E_EENS_8epilogue10collective6detail29Sm90TmaWarpSpecializedAdapterINS1I_15DefaultEpilogueISK_SL_SL_NS1H_6thread17LinearCombinationISK_Li1EffLNS1M_9ScaleType4KindE0ELNS_15FloatRoundStyleE2ESK_EENS1_15EpilogueDefaultEEEEEvvEEEEvNT_6ParamsE)
        /*0008*/ 	.word	0x000000a8


	//----- nvinfo : EIATTR_FRAME_SIZE
	.align		4
.L_15:
        /*000c*/ 	.byte	0x04, 0x11
        /*000e*/ 	.short	(.L_17 - .L_16)
	.align		4
.L_16:
        /*0010*/ 	.word	index@(_ZN7cutlass13device_kernelINS_4gemm6kernel13GemmUniversalIN4cute5tupleIJiiiiEEENS1_10collective13CollectiveMmaINS1_34MainloopSm90TmaGmmaWarpSpecializedILi18ENS5_IJNS4_1CILi1EEENSA_ILi2EEESB_EEENS1_32KernelTmaWarpSpecializedPingpongEEENS5_IJNSA_ILi64EEENSA_ILi128EEENSA_ILi32EEEEEENS_10bfloat16_tENS5_IJlSB_lEEESK_SL_NS4_8TiledMMAINS4_8MMA_AtomIJNS4_4SM904GMMA28MMA_64x128x16_F32BF16BF16_SSILNSP_5MajorE0ELSR_0ELNSP_7ScaleInE1ELSS_1EEEEEENS4_6LayoutINS5_IJSB_SB_SB_EEENS5_IJNSA_ILi0EEESX_SX_EEEEENS5_IJNS4_10UnderscoreES10_S10_EEEEENS4_23SM90_TMA_LOAD_MULTICASTENS4_14ComposedLayoutINS4_7SwizzleILi2ELi4ELi3EEENS4_18smem_ptr_flag_bitsILi16EEENSV_INS5_IJNSA_ILi8EEESI_EEENS5_IJSI_SB_EEEEEEEvNS4_8identityENS4_13SM90_TMA_LOADES1D_vS1E_EENS_8epilogue10collective6detail29Sm90TmaWarpSpecializedAdapterINS1I_15DefaultEpilogueISK_SL_SL_NS1H_6thread17LinearCombinationISK_Li1EffLNS1M_9ScaleType4KindE0ELNS_15FloatRoundStyleE2ESK_EENS1_15EpilogueDefaultEEEEEvvEEEEvNT_6ParamsE)
        /*0014*/ 	.word	0x00000008


	//----- nvinfo : EIATTR_MIN_STACK_SIZE
	.align		4
.L_17:
        /*0018*/ 	.byte	0x04, 0x12
        /*001a*/ 	.short	(.L_19 - .L_18)
	.align		4
.L_18:
        /*001c*/ 	.word	index@(_ZN7cutlass13device_kernelINS_4gemm6kernel13GemmUniversalIN4cute5tupleIJiiiiEEENS1_10collective13CollectiveMmaINS1_34MainloopSm90TmaGmmaWarpSpecializedILi18ENS5_IJNS4_1CILi1EEENSA_ILi2EEESB_EEENS1_32KernelTmaWarpSpecializedPingpongEEENS5_IJNSA_ILi64EEENSA_ILi128EEENSA_ILi32EEEEEENS_10bfloat16_tENS5_IJlSB_lEEESK_SL_NS4_8TiledMMAINS4_8MMA_AtomIJNS4_4SM904GMMA28MMA_64x128x16_F32BF16BF16_SSILNSP_5MajorE0ELSR_0ELNSP_7ScaleInE1ELSS_1EEEEEENS4_6LayoutINS5_IJSB_SB_SB_EEENS5_IJNSA_ILi0EEESX_SX_EEEEENS5_IJNS4_10UnderscoreES10_S10_EEEEENS4_23SM90_TMA_LOAD_MULTICASTENS4_14ComposedLayoutINS4_7SwizzleILi2ELi4ELi3EEENS4_18smem_ptr_flag_bitsILi16EEENSV_INS5_IJNSA_ILi8EEESI_EEENS5_IJSI_SB_EEEEEEEvNS4_8identityENS4_13SM90_TMA_LOADES1D_vS1E_EENS_8epilogue10collective6detail29Sm90TmaWarpSpecializedAdapterINS1I_15DefaultEpilogueISK_SL_SL_NS1H_6thread17LinearCombinationISK_Li1EffLNS1M_9ScaleType4KindE0ELNS_15FloatRoundStyleE2ESK_EENS1_15EpilogueDefaultEEEEEvvEEEEvNT_6ParamsE)
        /*0020*/ 	.word	0x00000008
.L_19:


//--------------------- .nv.compat                --------------------------
	.section	.nv.compat,"",@"SHT_CUDA_COMPAT_INFO"
	.align	4
        /*0000*/ 	.byte	0x02, 0x09, 0x01, 0x00, 0x02, 0x02, 0x04, 0x00, 0x02, 0x05, 0x05, 0x00, 0x03, 0x07, 0x01, 0x01
        /*0010*/ 	.byte	0x02, 0x03, 0x01, 0x00, 0x02, 0x06, 0x01, 0x00, 0x04, 0x0b, 0x08, 0x00, 0x00, 0x00, 0x00, 0x00
        /*0020*/ 	.byte	0x00, 0x00, 0x00, 0x00


//--------------------- .nv.info._ZN7cutlass13device_kernelINS_4gemm6kernel13GemmUniversalIN4cute5tupleIJiiiiEEENS1_10collective13CollectiveMmaINS1_34MainloopSm90TmaGmmaWarpSpecializedILi18ENS5_IJNS4_1CILi1EEENSA_ILi2EEESB_EEENS1_32KernelTmaWarpSpecializedPingpongEEENS5_IJNSA_ILi64EEENSA_ILi128EEENSA_ILi32EEEEEENS_10bfloat16_tENS5_IJlSB_lEEESK_SL_NS4_8TiledMMAINS4_8MMA_AtomIJNS4_4SM904GMMA28MMA_64x128x16_F32BF16BF16_SSILNSP_5MajorE0ELSR_0ELNSP_7ScaleInE1ELSS_1EEEEEENS4_6LayoutINS5_IJSB_SB_SB_EEENS5_IJNSA_ILi0EEESX_SX_EEEEENS5_IJNS4_10UnderscoreES10_S10_EEEEENS4_23SM90_TMA_LOAD_MULTICASTENS4_14ComposedLayoutINS4_7SwizzleILi2ELi4ELi3EEENS4_18smem_ptr_flag_bitsILi16EEENSV_INS5_IJNSA_ILi8EEESI_EEENS5_IJSI_SB_EEEEEEEvNS4_8identityENS4_13SM90_TMA_LOADES1D_vS1E_EENS_8epilogue10collective6detail29Sm90TmaWarpSpecializedAdapterINS1I_15DefaultEpilogueISK_SL_SL_NS1H_6thread17LinearCombinationISK_Li1EffLNS1M_9ScaleType4KindE0ELNS_15FloatRoundStyleE2ESK_EENS1_15EpilogueDefaultEEEEEvvEEEEvNT_6ParamsE --------------------------
	.section	.nv.info._ZN7cutlass13device_kernelINS_4gemm6kernel13GemmUniversalIN4cute5tupleIJiiiiEEENS1_10collective13CollectiveMmaINS1_34MainloopSm90TmaGmmaWarpSpecializedILi18ENS5_IJNS4_1CILi1EEENSA_ILi2EEESB_EEENS1_32KernelTmaWarpSpecializedPingpongEEENS5_IJNSA_ILi64EEENSA_ILi128EEENSA_ILi32EEEEEENS_10bfloat16_tENS5_IJlSB_lEEESK_SL_NS4_8TiledMMAINS4_8MMA_AtomIJNS4_4SM904GMMA28MMA_64x128x16_F32BF16BF16_SSILNSP_5MajorE0ELSR_0ELNSP_7ScaleInE1ELSS_1EEEEEENS4_6LayoutINS5_IJSB_SB_SB_EEENS5_IJNSA_ILi0EEESX_SX_EEEEENS5_IJNS4_10UnderscoreES10_S10_EEEEENS4_23SM90_TMA_LOAD_MULTICASTENS4_14ComposedLayoutINS4_7SwizzleILi2ELi4ELi3EEENS4_18smem_ptr_flag_bitsILi16EEENSV_INS5_IJNSA_ILi8EEESI_EEENS5_IJSI_SB_EEEEEEEvNS4_8identityENS4_13SM90_TMA_LOADES1D_vS1E_EENS_8epilogue10collective6detail29Sm90TmaWarpSpecializedAdapterINS1I_15DefaultEpilogueISK_SL_SL_NS1H_6thread17LinearCombinationISK_Li1EffLNS1M_9ScaleType4KindE0ELNS_15FloatRoundStyleE2ESK_EENS1_15EpilogueDefaultEEEEEvvEEEEvNT_6ParamsE,"",@"SHT_CUDA_INFO"
	.sectionflags	@""
	.align	4


	//----- nvinfo : EIATTR_CUDA_API_VERSION
	.align		4
        /*0000*/ 	.byte	0x04, 0x37
        /*0002*/ 	.short	(.L_21 - .L_20)
.L_20:
        /*0004*/ 	.word	0x00000082


	//----- nvinfo : EIATTR_KPARAM_INFO
	.align		4
.L_21:
        /*0008*/ 	.byte	0x04, 0x17
        /*000a*/ 	.short	(.L_23 - .L_22)
.L_22:
        /*000c*/ 	.word	0x00000000
        /*0010*/ 	.short	0x0000
        /*0012*/ 	.short	0x0070
        /*0014*/ 	.byte	0x00, 0xf0, 0x01, 0x10


	//----- nvinfo : EIATTR_SPARSE_MMA_MASK
	.align		4
.L_23:
        /*0018*/ 	.byte	0x03, 0x50
        /*001a*/ 	.short	0x0000


	//----- nvinfo : EIATTR_MAXREG_COUNT
	.align		4
        /*001c*/ 	.byte	0x03, 0x1b
        /*001e*/ 	.short	0x00a8


	//----- nvinfo : EIATTR_NUM_BARRIERS
	.align		4
        /*0020*/ 	.byte	0x02, 0x4c
        /*0022*/ 	.byte	0x01
	.zero		1


	//----- nvinfo : EIATTR_EXTERNS
	.align		4
        /*0024*/ 	.byte	0x04, 0x0f
        /*0026*/ 	.short	(.L_25 - .L_24)


	//   ....[0]....
	.align		4
.L_24:
        /*0028*/ 	.word	index@(__assertfail)


	//----- nvinfo : EIATTR_ANNOTATIONS
	.align		4
.L_25:
        /*002c*/ 	.byte	0x04, 0x55
        /*002e*/ 	.short	(.L_27 - .L_26)


	//   ....[0]....
.L_26:
        /*0030*/ 	.word	0x00000001
        /*0034*/ 	.byte	0x30, 0x0f, 0x00, 0x00, 0x01, 0x00, 0x00, 0x00, 0xd0, 0x62, 0x00, 0x00, 0x01, 0x00, 0x00, 0x00
        /*0044*/ 	.byte	0x50, 0x6f, 0x00, 0x00


	//----- nvinfo : EIATTR_MERCURY_ISA_VERSION
	.align		4
.L_27:
        /*0048*/ 	.byte	0x03, 0x5f
        /*004a*/ 	.short	0x0101


	//----- nvinfo : EIATTR_INT_WARP_WIDE_INSTR_OFFSETS
	.align		4
        /*004c*/ 	.byte	0x04, 0x31
        /*004e*/ 	.short	(.L_29 - .L_28)


	//   ....[0]....
.L_28:
        /*0050*/ 	.word	0x00000680


	//   ....[1]....
        /*0054*/ 	.word	0x000006c0


	//   ....[2]....
        /*0058*/ 	.word	0x00000800


	//   ....[3]....
        /*005c*/ 	.word	0x00000810


	//   ....[4]....
        /*0060*/ 	.word	0x00000830


	//   ....[5]....
        /*0064*/ 	.word	0x00000850


	//   ....[6]....
        /*0068*/ 	.word	0x00000900


	//   ....[7]....
        /*006c*/ 	.word	0x00000950


	//   ....[8]....
        /*0070*/ 	.word	0x00001fa0


	//----- nvinfo : EIATTR_COOP_GROUP_MASK_REGIDS
	.align		4
.L_29:
        /*0074*/ 	.byte	0x04, 0x29
        /*0076*/ 	.short	(.L_31 - .L_30)


	//   ....[0]....
.L_30:
        /*0078*/ 	.word	0xffffffff


	//   ....[1]....
        /*007c*/ 	.word	0xffffffff


	//   ....[2]....
        /*0080*/ 	.word	0xffffffff


	//   ....[3]....
        /*0084*/ 	.word	0xffffffff


	//   ....[4]....
        /*0088*/ 	.word	0xffffffff


	//   ....[5]....
        /*008c*/ 	.word	0xffffffff


	//   ....[6]....
        /*0090*/ 	.word	0xffffffff


	//----- nvinfo : EIATTR_COOP_GROUP_INSTR_OFFSETS
	.align		4
.L_31:
        /*0094*/ 	.byte	0x04, 0x28
        /*0096*/ 	.short	(.L_33 - .L_32)


	//   ....[0]....
.L_32:
        /*0098*/ 	.word	0x00000070


	//   ....[1]....
        /*009c*/ 	.word	0x00000080


	//   ....[2]....
        /*00a0*/ 	.word	0x00000140


	//   ....[3]....
        /*00a4*/ 	.word	0x000004c0


	//   ....[4]....
        /*00a8*/ 	.word	0x00000500


	//   ....[5]....
        /*00ac*/ 	.word	0x000009a0


	//   ....[6]....
        /*00b0*/ 	.word	0x00000ad0


	//----- nvinfo : EIATTR_REG_RECONFIG
	.align		4
.L_33:
        /*00b4*/ 	.byte	0x01, 0x54
	.zero		2


	//----- nvinfo : EIATTR_SYSCALL_OFFSETS
	.align		4
        /*00b8*/ 	.byte	0x04, 0x46
        /*00ba*/ 	.short	(.L_35 - .L_34)


	//   ....[0]....
.L_34:
        /*00bc*/ 	.word	0x000019e0


	//----- nvinfo : EIATTR_MBARRIER_INSTR_OFFSETS
	.align		4
.L_35:
        /*00c0*/ 	.byte	0x04, 0x39
        /*00c2*/ 	.short	(.L_37 - .L_36)


	//   ....[0]....
.L_36:
        /*00c4*/ 	.word	0x00000260
        /*00c8*/ 	.word	0x000000ff
        /*00cc*/ 	.word	0x00000000
        /*00d0*/ 	.short	0x0100
        /*00d2*/ 	.byte	0x08
	.zero		1


	//   ....[1]....
        /*00d4*/ 	.word	0x00000270
        /*00d8*/ 	.word	0x000000ff
        /*00dc*/ 	.word	0x00000090
        /*00e0*/ 	.short	0x0100
        /*00e2*/ 	.byte	0x08
	.zero		1


	//   ....[2]....
        /*00e4*/ 	.word	0x00000280
        /*00e8*/ 	.word	0x000000ff
        /*00ec*/ 	.word	0x00000008
        /*00f0*/ 	.short	0x0100
        /*00f2*/ 	.byte	0x08
	.zero		1


	//   ....[3]....
        /*00f4*/ 	.word	0x00000290
        /*00f8*/ 	.word	0x000000ff
        /*00fc*/ 	.word	0x00000098
        /*0100*/ 	.short	0x0100
        /*0102*/ 	.byte	0x08
	.zero		1


	//   ....[4]....
        /*0104*/ 	.word	0x000002a0
        /*0108*/ 	.word	0x000000ff
        /*010c*/ 	.word	0x00000010
        /*0110*/ 	.short	0x0100
        /*0112*/ 	.byte	0x08
	.zero		1


	//   ....[5]....
        /*0114*/ 	.word	0x000002b0
        /*0118*/ 	.word	0x000000ff
        /*011c*/ 	.word	0x000000a0
        /*0120*/ 	.short	0x0100
        /*0122*/ 	.byte	0x08
	.zero		1


	//   ....[6]....
        /*0124*/ 	.word	0x000002c0
        /*0128*/ 	.word	0x000000ff
        /*012c*/ 	.word	0x00000018
        /*0130*/ 	.short	0x0100
        /*0132*/ 	.byte	0x08
	.zero		1


	//   ....[7]....
        /*0134*/ 	.word	0x000002d0
        /*0138*/ 	.word	0x000000ff
        /*013c*/ 	.word	0x000000a8
        /*0140*/ 	.short	0x0100
        /*0142*/ 	.byte	0x08
	.zero		1


	//   ....[8]....
        /*0144*/ 	.word	0x000002e0
        /*0148*/ 	.word	0x000000ff
        /*014c*/ 	.word	0x00000020
        /*0150*/ 	.short	0x0100
        /*0152*/ 	.byte	0x08
	.zero		1


	//   ....[9]....
        /*0154*/ 	.word	0x000002f0
        /*0158*/ 	.word	0x000000ff
        /*015c*/ 	.word	0x000000b0
        /*0160*/ 	.short	0x0100
        /*0162*/ 	.byte	0x08
	.zero		1


	//   ....[10]....
        /*0164*/ 	.word	0x00000300
        /*0168*/ 	.word	0x000000ff
        /*016c*/ 	.word	0x00000028
        /*0170*/ 	.short	0x0100
        /*0172*/ 	.byte	0x08
	.zero		1


	//   ....[11]....
        /*0174*/ 	.word	0x00000310
        /*0178*/ 	.word	0x000000ff
        /*017c*/ 	.word	0x000000b8
        /*0180*/ 	.short	0x0100
        /*0182*/ 	.byte	0x08
	.zero		1


	//   ....[12]....
        /*0184*/ 	.word	0x00000320
        /*0188*/ 	.word	0x000000ff
        /*018c*/ 	.word	0x00000030
        /*0190*/ 	.short	0x0100
        /*0192*/ 	.byte	0x08
	.zero		1


	//   ....[13]....
        /*0194*/ 	.word	0x00000330
        /*0198*/ 	.word	0x000000ff
        /*019c*/ 	.word	0x000000c0
        /*01a0*/ 	.short	0x0100
        /*01a2*/ 	.byte	0x08
	.zero		1


	//   ....[14]....
        /*01a4*/ 	.word	0x00000340
        /*01a8*/ 	.word	0x000000ff
        /*01ac*/ 	.word	0x00000038
        /*01b0*/ 	.short	0x0100
        /*01b2*/ 	.byte	0x08
	.zero		1


	//   ....[15]....
        /*01b4*/ 	.word	0x00000350
        /*01b8*/ 	.word	0x000000ff
        /*01bc*/ 	.word	0x000000c8
        /*01c0*/ 	.short	0x0100
        /*01c2*/ 	.byte	0x08
	.zero		1


	//   ....[16]....
        /*01c4*/ 	.word	0x00000360
        /*01c8*/ 	.word	0x000000ff
        /*01cc*/ 	.word	0x00000040
        /*01d0*/ 	.short	0x0100
        /*01d2*/ 	.byte	0x08
	.zero		1


	//   ....[17]....
        /*01d4*/ 	.word	0x00000370
        /*01d8*/ 	.word	0x000000ff
        /*01dc*/ 	.word	0x000000d0
        /*01e0*/ 	.short	0x0100
        /*01e2*/ 	.byte	0x08
	.zero		1


	//   ....[18]....
        /*01e4*/ 	.word	0x00000380
        /*01e8*/ 	.word	0x000000ff
        /*01ec*/ 	.word	0x00000048
        /*01f0*/ 	.short	0x0100
        /*01f2*/ 	.byte	0x08
	.zero		1


	//   ....[19]....
        /*01f4*/ 	.word	0x00000390
        /*01f8*/ 	.word	0x000000ff
        /*01fc*/ 	.word	0x000000d8
        /*0200*/ 	.short	0x0100
        /*0202*/ 	.byte	0x08
	.zero		1


	//   ....[20]....
        /*0204*/ 	.word	0x000003a0
        /*0208*/ 	.word	0x000000ff
        /*020c*/ 	.word	0x00000050
        /*0210*/ 	.short	0x0100
        /*0212*/ 	.byte	0x08
	.zero		1


	//   ....[21]....
        /*0214*/ 	.word	0x000003b0
        /*0218*/ 	.word	0x000000ff
        /*021c*/ 	.word	0x000000e0
        /*0220*/ 	.short	0x0100
        /*0222*/ 	.byte	0x08
	.zero		1


	//   ....[22]....
        /*0224*/ 	.word	0x000003c0
        /*0228*/ 	.word	0x000000ff
        /*022c*/ 	.word	0x00000058
        /*0230*/ 	.short	0x0100
        /*0232*/ 	.byte	0x08
	.zero		1


	//   ....[23]....
        /*0234*/ 	.word	0x000003d0
        /*0238*/ 	.word	0x000000ff
        /*023c*/ 	.word	0x000000e8
        /*0240*/ 	.short	0x0100
        /*0242*/ 	.byte	0x08
	.zero		1


	//   ....[24]....
        /*0244*/ 	.word	0x000003e0
        /*0248*/ 	.word	0x000000ff
        /*024c*/ 	.word	0x00000060
        /*0250*/ 	.short	0x0100
        /*0252*/ 	.byte	0x08
	.zero		1


	//   ....[25]....
        /*0254*/ 	.word	0x000003f0
        /*0258*/ 	.word	0x000000ff
        /*025c*/ 	.word	0x000000f0
        /*0260*/ 	.short	0x0100
        /*0262*/ 	.byte	0x08
	.zero		1


	//   ....[26]....
        /*0264*/ 	.word	0x00000400
        /*0268*/ 	.word	0x000000ff
        /*026c*/ 	.word	0x00000068
        /*0270*/ 	.short	0x0100
        /*0272*/ 	.byte	0x08
	.zero		1


	//   ....[27]....
        /*0274*/ 	.word	0x00000410
        /*0278*/ 	.word	0x000000ff
        /*027c*/ 	.word	0x000000f8
        /*0280*/ 	.short	0x0100
        /*0282*/ 	.byte	0x08
	.zero		1


	//   ....[28]....
        /*0284*/ 	.word	0x00000420
        /*0288*/ 	.word	0x000000ff
        /*028c*/ 	.word	0x00000070
        /*0290*/ 	.short	0x0100
        /*0292*/ 	.byte	0x08
	.zero		1


	//   ....[29]....
        /*0294*/ 	.word	0x00000430
        /*0298*/ 	.word	0x000000ff
        /*029c*/ 	.word	0x00000100
        /*02a0*/ 	.short	0x0100
        /*02a2*/ 	.byte	0x08
	.zero		1


	//   ....[30]....
        /*02a4*/ 	.word	0x00000440
        /*02a8*/ 	.word	0x000000ff
        /*02ac*/ 	.word	0x00000078
        /*02b0*/ 	.short	0x0100
        /*02b2*/ 	.byte	0x08
	.zero		1


	//   ....[31]....
        /*02b4*/ 	.word	0x00000450
        /*02b8*/ 	.word	0x000000ff
        /*02bc*/ 	.word	0x00000108
        /*02c0*/ 	.short	0x0100
        /*02c2*/ 	.byte	0x08
	.zero		1


	//   ....[32]....
        /*02c4*/ 	.word	0x00000460
        /*02c8*/ 	.word	0x000000ff
        /*02cc*/ 	.word	0x00000080
        /*02d0*/ 	.short	0x0100
        /*02d2*/ 	.byte	0x08
	.zero		1


	//   ....[33]....
        /*02d4*/ 	.word	0x00000470
        /*02d8*/ 	.word	0x000000ff
        /*02dc*/ 	.word	0x00000110
        /*02e0*/ 	.short	0x0100
        /*02e2*/ 	.byte	0x08
	.zero		1


	//   ....[34]....
        /*02e4*/ 	.word	0x00000480
        /*02e8*/ 	.word	0x000000ff
        /*02ec*/ 	.word	0x00000088
        /*02f0*/ 	.short	0x0100
        /*02f2*/ 	.byte	0x08
	.zero		1


	//   ....[35]....
        /*02f4*/ 	.word	0x00000490
        /*02f8*/ 	.word	0x000000ff
        /*02fc*/ 	.word	0x00000118
        /*0300*/ 	.short	0x0100
        /*0302*/ 	.byte	0x08
	.zero		1


	//   ....[36]....
        /*0304*/ 	.word	0x00000980
        /*0308*/ 	.word	0x000000ff
        /*030c*/ 	.word	0x00000150
        /*0310*/ 	.short	0x0100
        /*0312*/ 	.byte	0x08
	.zero		1


	//   ....[37]....
        /*0314*/ 	.word	0x00000a20
        /*0318*/ 	.word	0x000000ff
        /*031c*/ 	.word	0x00000158
        /*0320*/ 	.short	0x0100
        /*0322*/ 	.byte	0x08
	.zero		1


	//   ....[38]....
        /*0324*/ 	.word	0x00000a50
        /*0328*/ 	.word	0x000000ff
        /*032c*/ 	.word	0x00000130
        /*0330*/ 	.short	0x0100
        /*0332*/ 	.byte	0x09
	.zero		1


	//   ....[39]....
        /*0334*/ 	.word	0x00000a60
        /*0338*/ 	.word	0x000000ff
        /*033c*/ 	.word	0x00000138
        /*0340*/ 	.short	0x0100
        /*0342*/ 	.byte	0x09
	.zero		1


	//   ....[40]....
        /*0344*/ 	.word	0x00000a70
        /*0348*/ 	.word	0x000000ff
        /*034c*/ 	.word	0x00000140
        /*0350*/ 	.short	0x0100
        /*0352*/ 	.byte	0x09
	.zero		1


	//   ....[41]....
        /*0354*/ 	.word	0x00000a80
        /*0358*/ 	.word	0x000000ff
        /*035c*/ 	.word	0x00000148
        /*0360*/ 	.short	0x0100
        /*0362*/ 	.byte	0x09
	.zero		1


	//   ....[42]....
        /*0364*/ 	.word	0x000018c0
        /*0368*/ 	.word	0x0000005e
        /*036c*/ 	.word	0x00000000
        /*0370*/ 	.short	0x010a
        /*0372*/ 	.byte	0x2a
	.zero		1


	//   ....[43]....
        /*0374*/ 	.word	0x00001a60
        /*0378*/ 	.word	0x00000003
        /*037c*/ 	.word	0x00000000
        /*0380*/ 	.short	0x010a
        /*0382*/ 	.byte	0x3f
	.zero		1


	//   ....[44]....
        /*0384*/ 	.word	0x00001aa0
        /*0388*/ 	.word	0x00000003
        /*038c*/ 	.word	0x00000000
        /*0390*/ 	.short	0x010a
        /*0392*/ 	.byte	0x3f
	.zero		1


	//   ....[45]....
        /*0394*/ 	.word	0x00001ca0
        /*0398*/ 	.word	0x000000ff
        /*039c*/ 	.word	0x00000000
        /*03a0*/ 	.short	0x010a
        /*03a2*/ 	.byte	0x04
	.zero		1


	//   ....[46]....
        /*03a4*/ 	.word	0x00001ce0
        /*03a8*/ 	.word	0x000000ff
        /*03ac*/ 	.word	0x00000000
        /*03b0*/ 	.short	0x010a
        /*03b2*/ 	.byte	0x04
	.zero		1


	//   ....[47]....
        /*03b4*/ 	.word	0x00001e40
        /*03b8*/ 	.word	0x00000005
        /*03bc*/ 	.word	0x00000000
        /*03c0*/ 	.short	0x0101
        /*03c2*/ 	.byte	0x3f
	.zero		1


	//   ....[48]....
        /*03c4*/ 	.word	0x00001f40
        /*03c8*/ 	.word	0x0000005f
        /*03cc*/ 	.word	0x00000000
        /*03d0*/ 	.short	0x0101
        /*03d2*/ 	.byte	0x2f
	.zero		1


	//   ....[49]....
        /*03d4*/ 	.word	0x00002040
        /*03d8*/ 	.word	0x00000003
        /*03dc*/ 	.word	0x00000000
        /*03e0*/ 	.short	0x0101
        /*03e2*/ 	.byte	0x3f
	.zero		1


	//   ....[50]....
        /*03e4*/ 	.word	0x00002100
        /*03e8*/ 	.word	0x0000005e
        /*03ec*/ 	.word	0x00000010
        /*03f0*/ 	.short	0x010a
        /*03f2*/ 	.byte	0x2a
	.zero		1


	//   ....[51]....
        /*03f4*/ 	.word	0x000062f0
        /*03f8*/ 	.word	0x00000061
        /*03fc*/ 	.word	0x00000000
        /*0400*/ 	.short	0x0101
        /*0402*/ 	.byte	0x2f
	.zero		1


	//   ....[52]....
        /*0404*/ 	.word	0x00006c90
        /*0408*/ 	.word	0x0000000c
        /*040c*/ 	.word	0x00000090
        /*0410*/ 	.short	0x010a
        /*0412*/ 	.byte	0x3f
	.zero		1


	//   ....[53]....
        /*0414*/ 	.word	0x00007060
        /*0418*/ 	.word	0x00000004
        /*041c*/ 	.word	0x00000158
        /*0420*/ 	.short	0x0101
        /*0422*/ 	.byte	0x3f
	.zero		1


	//   ....[54]....
        /*0424*/ 	.word	0x000077e0
        /*0428*/ 	.word	0x00000007
        /*042c*/ 	.word	0x00000000
        /*0430*/ 	.short	0x010a
        /*0432*/ 	.byte	0x3f
	.zero		1


	//   ....[55]....
        /*0434*/ 	.word	0x00007860
        /*0438*/ 	.word	0x00000009
        /*043c*/ 	.word	0x00000000
        /*0440*/ 	.short	0x010a
        /*0442*/ 	.byte	0x3f
	.zero		1


	//   ....[56]....
        /*0444*/ 	.word	0x000078f0
        /*0448*/ 	.word	0x00000006
        /*044c*/ 	.word	0x00000000
        /*0450*/ 	.short	0x010a
        /*0452*/ 	.byte	0x3f
	.zero		1


	//   ....[57]....
        /*0454*/ 	.word	0x00007980
        /*0458*/ 	.word	0x00000009
        /*045c*/ 	.word	0x00000000
        /*0460*/ 	.short	0x010a
        /*0462*/ 	.byte	0x3f
	.zero		1


	//   ....[58]....
        /*0464*/ 	.word	0x00007a10
        /*0468*/ 	.word	0x00000006
        /*046c*/ 	.word	0x00000000
        /*0470*/ 	.short	0x010a
        /*0472*/ 	.byte	0x3f
	.zero		1


	//   ....[59]....
        /*0474*/ 	.word	0x00007aa0
        /*0478*/ 	.word	0x00000009
        /*047c*/ 	.word	0x00000000
        /*0480*/ 	.short	0x010a
        /*0482*/ 	.byte	0x3f
	.zero		1


	//   ....[60]....
        /*0484*/ 	.word	0x00007b30
        /*0488*/ 	.word	0x00000006
        /*048c*/ 	.word	0x00000000
        /*0490*/ 	.short	0x010a
        /*0492*/ 	.byte	0x3f
	.zero		1


	//   ....[61]....
        /*0494*/ 	.word	0x00007bc0
        /*0498*/ 	.word	0x00000009
        /*049c*/ 	.word	0x00000000
        /*04a0*/ 	.short	0x010a
        /*04a2*/ 	.byte	0x3f
	.zero		1


	//   ....[62]....
        /*04a4*/ 	.word	0x00007c50
        /*04a8*/ 	.word	0x00000006
        /*04ac*/ 	.word	0x00000000
        /*04b0*/ 	.short	0x010a
        /*04b2*/ 	.byte	0x3f
	.zero		1


	//   ....[63]....
        /*04b4*/ 	.word	0x00007ce0
        /*04b8*/ 	.word	0x00000009
        /*04bc*/ 	.word	0x00000000
        /*04c0*/ 	.short	0x010a
        /*04c2*/ 	.byte	0x3f
	.zero		1


	//   ....[64]....
        /*04c4*/ 	.word	0x00007d70
        /*04c8*/ 	.word	0x00000006
        /*04cc*/ 	.word	0x00000000
        /*04d0*/ 	.short	0x010a
        /*04d2*/ 	.byte	0x3f
	.zero		1


	//   ....[65]....
        /*04d4*/ 	.word	0x00007e00
        /*04d8*/ 	.word	0x00000009
        /*04dc*/ 	.word	0x00000000
        /*04e0*/ 	.short	0x010a
        /*04e2*/ 	.byte	0x3f
	.zero		1


	//   ....[66]....
        /*04e4*/ 	.word	0x00007e90
        /*04e8*/ 	.word	0x00000006
        /*04ec*/ 	.word	0x00000000
        /*04f0*/ 	.short	0x010a
        /*04f2*/ 	.byte	0x3f
	.zero		1


	//   ....[67]....
        /*04f4*/ 	.word	0x00007f20
        /*04f8*/ 	.word	0x00000009
        /*04fc*/ 	.word	0x00000000
        /*0500*/ 	.short	0x010a
        /*0502*/ 	.byte	0x3f
	.zero		1


	//   ....[68]....
        /*0504*/ 	.word	0x00007fb0
        /*0508*/ 	.word	0x00000006
        /*050c*/ 	.word	0x00000000
        /*0510*/ 	.short	0x010a
        /*0512*/ 	.byte	0x3f
	.zero		1


	//   ....[69]....
        /*0514*/ 	.word	0x00008040
        /*0518*/ 	.word	0x00000009
        /*051c*/ 	.word	0x00000000
        /*0520*/ 	.short	0x010a
        /*0522*/ 	.byte	0x3f
	.zero		1


	//   ....[70]....
        /*0524*/ 	.word	0x000080d0
        /*0528*/ 	.word	0x00000006
        /*052c*/ 	.word	0x00000000
        /*0530*/ 	.short	0x010a
        /*0532*/ 	.byte	0x3f
	.zero		1


	//   ....[71]....
        /*0534*/ 	.word	0x00008160
        /*0538*/ 	.word	0x00000003
        /*053c*/ 	.word	0x00000000
        /*0540*/ 	.short	0x010a
        /*0542*/ 	.byte	0x3f
	.zero		1


	//   ....[72]....
        /*0544*/ 	.word	0x000081c0
        /*0548*/ 	.word	0x00000060
        /*054c*/ 	.word	0x00000000
        /*0550*/ 	.short	0x010a
        /*0552*/ 	.byte	0x3f
	.zero		1


	//   ....[73]....
        /*0554*/ 	.word	0x00008210
        /*0558*/ 	.word	0x00000003
        /*055c*/ 	.word	0x00000000
        /*0560*/ 	.short	0x010a
        /*0562*/ 	.byte	0x3f
	.zero		1


	//   ....[74]....
        /*0564*/ 	.word	0x00008270
        /*0568*/ 	.word	0x00000005
        /*056c*/ 	.word	0x00000000
        /*0570*/ 	.short	0x010a
        /*0572*/ 	.byte	0x3f
	.zero		1


	//   ....[75]....
        /*0574*/ 	.word	0x000082c0
        /*0578*/ 	.word	0x00000060
        /*057c*/ 	.word	0x00000010
        /*0580*/ 	.short	0x010a
        /*0582*/ 	.byte	0x3f
	.zero		1


	//   ....[76]....
        /*0584*/ 	.word	0x00008390
        /*0588*/ 	.word	0x0000000c
        /*058c*/ 	.word	0x00000090
        /*0590*/ 	.short	0x010a
        /*0592*/ 	.byte	0x3f
	.zero		1


	//   ....[77]....
        /*0594*/ 	.word	0x00008460
        /*0598*/ 	.word	0x00000007
        /*059c*/ 	.word	0x00000000
        /*05a0*/ 	.short	0x010a
        /*05a2*/ 	.byte	0x3f
	.zero		1


	//   ....[78]....
        /*05a4*/ 	.word	0x000084b0
        /*05a8*/ 	.word	0x00000009
        /*05ac*/ 	.word	0x00000000
        /*05b0*/ 	.short	0x010a
        /*05b2*/ 	.byte	0x3f
	.zero		1


	//   ....[79]....
        /*05b4*/ 	.word	0x00008500
        /*05b8*/ 	.word	0x00000006
        /*05bc*/ 	.word	0x00000000
        /*05c0*/ 	.short	0x010a
        /*05c2*/ 	.byte	0x3f
	.zero		1


	//   ....[80]....
        /*05c4*/ 	.word	0x00008550
        /*05c8*/ 	.word	0x00000009
        /*05cc*/ 	.word	0x00000000
        /*05d0*/ 	.short	0x010a
        /*05d2*/ 	.byte	0x3f
	.zero		1


	//   ....[81]....
        /*05d4*/ 	.word	0x000085a0
        /*05d8*/ 	.word	0x00000006
        /*05dc*/ 	.word	0x00000000
        /*05e0*/ 	.short	0x010a
        /*05e2*/ 	.byte	0x3f
	.zero		1


	//   ....[82]....
        /*05e4*/ 	.word	0x000085f0
        /*05e8*/ 	.word	0x00000009
        /*05ec*/ 	.word	0x00000000
        /*05f0*/ 	.short	0x010a
        /*05f2*/ 	.byte	0x3f
	.zero		1


	//   ....[83]....
        /*05f4*/ 	.word	0x00008640
        /*05f8*/ 	.word	0x00000006
        /*05fc*/ 	.word	0x00000000
        /*0600*/ 	.short	0x010a
        /*0602*/ 	.byte	0x3f
	.zero		1


	//   ....[84]....
        /*0604*/ 	.word	0x00008690
        /*0608*/ 	.word	0x00000009
        /*060c*/ 	.word	0x00000000
        /*0610*/ 	.short	0x010a
        /*0612*/ 	.byte	0x3f
	.zero		1


	//   ....[85]....
        /*0614*/ 	.word	0x000086e0
        /*0618*/ 	.word	0x00000006
        /*061c*/ 	.word	0x00000000
        /*0620*/ 	.short	0x010a
        /*0622*/ 	.byte	0x3f
	.zero		1


	//   ....[86]....
        /*0624*/ 	.word	0x00008730
        /*0628*/ 	.word	0x00000009
        /*062c*/ 	.word	0x00000000
        /*0630*/ 	.short	0x010a
        /*0632*/ 	.byte	0x3f
	.zero		1


	//   ....[87]....
        /*0634*/ 	.word	0x00008780
        /*0638*/ 	.word	0x00000006
        /*063c*/ 	.word	0x00000000
        /*0640*/ 	.short	0x010a
        /*0642*/ 	.byte	0x3f
	.zero		1


	//   ....[88]....
        /*0644*/ 	.word	0x000087d0
        /*0648*/ 	.word	0x00000009
        /*064c*/ 	.word	0x00000000
        /*0650*/ 	.short	0x010a
        /*0652*/ 	.byte	0x3f
	.zero		1


	//   ....[89]....
        /*0654*/ 	.word	0x00008820
        /*0658*/ 	.word	0x00000006
        /*065c*/ 	.word	0x00000000
        /*0660*/ 	.short	0x010a
        /*0662*/ 	.byte	0x3f
	.zero		1


	//   ....[90]....
        /*0664*/ 	.word	0x00008870
        /*0668*/ 	.word	0x00000009
        /*066c*/ 	.word	0x00000000
        /*0670*/ 	.short	0x010a
        /*0672*/ 	.byte	0x3f
	.zero		1


	//   ....[91]....
        /*0674*/ 	.word	0x000088c0
        /*0678*/ 	.word	0x00000006
        /*067c*/ 	.word	0x00000000
        /*0680*/ 	.short	0x010a
        /*0682*/ 	.byte	0x3f
	.zero		1


	//   ....[92]....
        /*0684*/ 	.word	0x00008910
        /*0688*/ 	.word	0x00000009
        /*068c*/ 	.word	0x00000000
        /*0690*/ 	.short	0x010a
        /*0692*/ 	.byte	0x3f
	.zero		1


	//   ....[93]....
        /*0694*/ 	.word	0x00008960
        /*0698*/ 	.word	0x00000006
        /*069c*/ 	.word	0x00000000
        /*06a0*/ 	.short	0x010a
        /*06a2*/ 	.byte	0x3f
	.zero		1


	//----- nvinfo : EIATTR_NUM_MBARRIERS
	.align		4
.L_37:
        /*06a4*/ 	.byte	0x03, 0x38
        /*06a6*/ 	.short	0x002a


	//----- nvinfo : EIATTR_EXIT_INSTR_OFFSETS
	.align		4
        /*06a8*/ 	.byte	0x04, 0x1c
        /*06aa*/ 	.short	(.L_39 - .L_38)


	//   ....[0]....
.L_38:
        /*06ac*/ 	.word	0x00001570


	//   ....[1]....
        /*06b0*/ 	.word	0x000015d0


	//   ....[2]....
        /*06b4*/ 	.word	0x00006980


	//   ....[3]....
        /*06b8*/ 	.word	0x000069b0


	//   ....[4]....
        /*06bc*/ 	.word	0x000081b0


	//----- nvinfo : EIATTR_MAX_THREADS
	.align		4
.L_39:
        /*06c0*/ 	.byte	0x04, 0x05
        /*06c2*/ 	.short	(.L_41 - .L_40)
.L_40:
        /*06c4*/ 	.word	0x00000180
        /*06c8*/ 	.word	0x00000001
        /*06cc*/ 	.word	0x00000001


	//----- nvinfo : EIATTR_CRS_STACK_SIZE
	.align		4
.L_41:
        /*06d0*/ 	.byte	0x04, 0x1e
        /*06d2*/ 	.short	(.L_43 - .L_42)
.L_42:
        /*06d4*/ 	.word	0x00000000


	//----- nvinfo : EIATTR_CBANK_PARAM_SIZE
	.align		4
.L_43:
        /*06d8*/ 	.byte	0x03, 0x19
        /*06da*/ 	.short	0x0470


	//----- nvinfo : EIATTR_PARAM_CBANK
	.align		4
        /*06dc*/ 	.byte	0x04, 0x0a
        /*06de*/ 	.short	(.L_45 - .L_44)
	.align		4
.L_44:
        /*06e0*/ 	.word	index@(.nv.constant0._ZN7cutlass13device_kernelINS_4gemm6kernel13GemmUniversalIN4cute5tupleIJiiiiEEENS1_10collective13CollectiveMmaINS1_34MainloopSm90TmaGmmaWarpSpecializedILi18ENS5_IJNS4_1CILi1EEENSA_ILi2EEESB_EEENS1_32KernelTmaWarpSpecializedPingpongEEENS5_IJNSA_ILi64EEENSA_ILi128EEENSA_ILi32EEEEEENS_10bfloat16_tENS5_IJlSB_lEEESK_SL_NS4_8TiledMMAINS4_8MMA_AtomIJNS4_4SM904GMMA28MMA_64x128x16_F32BF16BF16_SSILNSP_5MajorE0ELSR_0ELNSP_7ScaleInE1ELSS_1EEEEEENS4_6LayoutINS5_IJSB_SB_SB_EEENS5_IJNSA_ILi0EEESX_SX_EEEEENS5_IJNS4_10UnderscoreES10_S10_EEEEENS4_23SM90_TMA_LOAD_MULTICASTENS4_14ComposedLayoutINS4_7SwizzleILi2ELi4ELi3EEENS4_18smem_ptr_flag_bitsILi16EEENSV_INS5_IJNSA_ILi8EEESI_EEENS5_IJSI_SB_EEEEEEEvNS4_8identityENS4_13SM90_TMA_LOADES1D_vS1E_EENS_8epilogue10collective6detail29Sm90TmaWarpSpecializedAdapterINS1I_15DefaultEpilogueISK_SL_SL_NS1H_6thread17LinearCombinationISK_Li1EffLNS1M_9ScaleType4KindE0ELNS_15FloatRoundStyleE2ESK_EENS1_15EpilogueDefaultEEEEEvvEEEEvNT_6ParamsE)
        /*06e4*/ 	.short	0x0210
        /*06e6*/ 	.short	0x0470


	//----- nvinfo : EIATTR_SW_WAR
	.align		4
.L_45:
        /*06e8*/ 	.byte	0x04, 0x36
        /*06ea*/ 	.short	(.L_47 - .L_46)
.L_46:
        /*06ec*/ 	.word	0x00000008
.L_47:


//--------------------- .nv.callgraph             --------------------------
	.section	.nv.callgraph,"",@"SHT_CUDA_CALLGRAPH"
	.align	4
	.sectionentsize	8
	.align		4
        /*0000*/ 	.word	0x00000000
	.align		4
        /*0004*/ 	.word	0xffffffff
	.align		4
        /*0008*/ 	.word	index@(_ZN7cutlass13device_kernelINS_4gemm6kernel13GemmUniversalIN4cute5tupleIJiiiiEEENS1_10collective13CollectiveMmaINS1_34MainloopSm90TmaGmmaWarpSpecializedILi18ENS5_IJNS4_1CILi1EEENSA_ILi2EEESB_EEENS1_32KernelTmaWarpSpecializedPingpongEEENS5_IJNSA_ILi64EEENSA_ILi128EEENSA_ILi32EEEEEENS_10bfloat16_tENS5_IJlSB_lEEESK_SL_NS4_8TiledMMAINS4_8MMA_AtomIJNS4_4SM904GMMA28MMA_64x128x16_F32BF16BF16_SSILNSP_5MajorE0ELSR_0ELNSP_7ScaleInE1ELSS_1EEEEEENS4_6LayoutINS5_IJSB_SB_SB_EEENS5_IJNSA_ILi0EEESX_SX_EEEEENS5_IJNS4_10UnderscoreES10_S10_EEEEENS4_23SM90_TMA_LOAD_MULTICASTENS4_14ComposedLayoutINS4_7SwizzleILi2ELi4ELi3EEENS4_18smem_ptr_flag_bitsILi16EEENSV_INS5_IJNSA_ILi8EEESI_EEENS5_IJSI_SB_EEEEEEEvNS4_8identityENS4_13SM90_TMA_LOADES1D_vS1E_EENS_8epilogue10collective6detail29Sm90TmaWarpSpecializedAdapterINS1I_15DefaultEpilogueISK_SL_SL_NS1H_6thread17LinearCombinationISK_Li1EffLNS1M_9ScaleType4KindE0ELNS_15FloatRoundStyleE2ESK_EENS1_15EpilogueDefaultEEEEEvvEEEEvNT_6ParamsE)
	.align		4
        /*000c*/ 	.word	index@(__assertfail)
	.align		4
        /*0010*/ 	.word	0x00000000
	.align		4
        /*0014*/ 	.word	0xfffffffe
	.align		4
        /*0018*/ 	.word	0x00000000
	.align		4
        /*001c*/ 	.word	0xfffffffd
	.align		4
        /*0020*/ 	.word	0x00000000
	.align		4
        /*0024*/ 	.word	0xfffffffc


//--------------------- .nv.constant4             --------------------------
	.section	.nv.constant4,"a",@progbits
	.align	8
	.align		8
.nv.constant4:
        /*0000*/ 	.dword	__assertfail
	.align		8
        /*0008*/ 	.dword	__unnamed_1
	.align		8
        /*0010*/ 	.dword	_ZN39_INTERNAL_39defb27_4_k_cu_02b54735_27064cuda3std3__45__cpo5beginE
	.align		8
        /*0018*/ 	.dword	_ZN39_INTERNAL_39defb27_4_k_cu_02b54735_27064cuda3std3__45__cpo3endE
	.align		8
        /*0020*/ 	.dword	_ZN39_INTERNAL_39defb27_4_k_cu_02b54735_27064cuda3std3__45__cpo6cbeginE
	.align		8
        /*0028*/ 	.dword	_ZN39_INTERNAL_39defb27_4_k_cu_02b54735_27064cuda3std3__45__cpo4cendE
	.align		8
        /*0030*/ 	.dword	_ZN39_INTERNAL_39defb27_4_k_cu_02b54735_27064cuda3std3__441_GLOBAL__N__39defb27_4_k_cu_02b54735_27066ignoreE
	.align		8
        /*0038*/ 	.dword	_ZN39_INTERNAL_39defb27_4_k_cu_02b54735_27064cuda3std3__419piecewise_constructE
	.align		8
        /*0040*/ 	.dword	_ZN39_INTERNAL_39defb27_4_k_cu_02b54735_27064cuda3std3__48in_placeE
	.align		8
        /*0048*/ 	.dword	_ZN39_INTERNAL_39defb27_4_k_cu_02b54735_27064cuda3std6ranges3__45__cpo4swapE
	.align		8
        /*0050*/ 	.dword	_ZN39_INTERNAL_39defb27_4_k_cu_02b54735_27064cuda3std6ranges3__45__cpo9iter_moveE
	.align		8
        /*0058*/ 	.dword	_ZN39_INTERNAL_39defb27_4_k_cu_02b54735_27064cute7productE
	.align		8
        /*0060*/ 	.dword	_ZN39_INTERNAL_39defb27_4_k_cu_02b54735_27064cute1_E
	.align		8
        /*0068*/ 	.dword	$str$22
	.align		8
        /*0070*/ 	.dword	$str$23


//--------------------- .text._ZN7cutlass13device_kernelINS_4gemm6kernel13GemmUniversalIN4cute5tupleIJiiiiEEENS1_10collective13CollectiveMmaINS1_34MainloopSm90TmaGmmaWarpSpecializedILi18ENS5_IJNS4_1CILi1EEENSA_ILi2EEESB_EEENS1_32KernelTmaWarpSpecializedPingpongEEENS5_IJNSA_ILi64EEENSA_ILi128EEENSA_ILi32EEEEEENS_10bfloat16_tENS5_IJlSB_lEEESK_SL_NS4_8TiledMMAINS4_8MMA_AtomIJNS4_4SM904GMMA28MMA_64x128x16_F32BF16BF16_SSILNSP_5MajorE0ELSR_0ELNSP_7ScaleInE1ELSS_1EEEEEENS4_6LayoutINS5_IJSB_SB_SB_EEENS5_IJNSA_ILi0EEESX_SX_EEEEENS5_IJNS4_10UnderscoreES10_S10_EEEEENS4_23SM90_TMA_LOAD_MULTICASTENS4_14ComposedLayoutINS4_7SwizzleILi2ELi4ELi3EEENS4_18smem_ptr_flag_bitsILi16EEENSV_INS5_IJNSA_ILi8EEESI_EEENS5_IJSI_SB_EEEEEEEvNS4_8identityENS4_13SM90_TMA_LOADES1D_vS1E_EENS_8epilogue10collective6detail29Sm90TmaWarpSpecializedAdapterINS1I_15DefaultEpilogueISK_SL_SL_NS1H_6thread17LinearCombinationISK_Li1EffLNS1M_9ScaleType4KindE0ELNS_15FloatRoundStyleE2ESK_EENS1_15EpilogueDefaultEEEEEvvEEEEvNT_6ParamsE --------------------------
	.section	.text._ZN7cutlass13device_kernelINS_4gemm6kernel13GemmUniversalIN4cute5tupleIJiiiiEEENS1_10collective13CollectiveMmaINS1_34MainloopSm90TmaGmmaWarpSpecializedILi18ENS5_IJNS4_1CILi1EEENSA_ILi2EEESB_EEENS1_32KernelTmaWarpSpecializedPingpongEEENS5_IJNSA_ILi64EEENSA_ILi128EEENSA_ILi32EEEEEENS_10bfloat16_tENS5_IJlSB_lEEESK_SL_NS4_8TiledMMAINS4_8MMA_AtomIJNS4_4SM904GMMA28MMA_64x128x16_F32BF16BF16_SSILNSP_5MajorE0ELSR_0ELNSP_7ScaleInE1ELSS_1EEEEEENS4_6LayoutINS5_IJSB_SB_SB_EEENS5_IJNSA_ILi0EEESX_SX_EEEEENS5_IJNS4_10UnderscoreES10_S10_EEEEENS4_23SM90_TMA_LOAD_MULTICASTENS4_14ComposedLayoutINS4_7SwizzleILi2ELi4ELi3EEENS4_18smem_ptr_flag_bitsILi16EEENSV_INS5_IJNSA_ILi8EEESI_EEENS5_IJSI_SB_EEEEEEEvNS4_8identityENS4_13SM90_TMA_LOADES1D_vS1E_EENS_8epilogue10collective6detail29Sm90TmaWarpSpecializedAdapterINS1I_15DefaultEpilogueISK_SL_SL_NS1H_6thread17LinearCombinationISK_Li1EffLNS1M_9ScaleType4KindE0ELNS_15FloatRoundStyleE2ESK_EENS1_15EpilogueDefaultEEEEEvvEEEEvNT_6ParamsE,"ax",@progbits
	.align	128
.text._ZN7cutlass13device_kernelINS_4gemm6kernel13GemmUniversalIN4cute5tupleIJiiiiEEENS1_10collective13CollectiveMmaINS1_34MainloopSm90TmaGmmaWarpSpecializedILi18ENS5_IJNS4_1CILi1EEENSA_ILi2EEESB_EEENS1_32KernelTmaWarpSpecializedPingpongEEENS5_IJNSA_ILi64EEENSA_ILi128EEENSA_ILi32EEEEEENS_10bfloat16_tENS5_IJlSB_lEEESK_SL_NS4_8TiledMMAINS4_8MMA_AtomIJNS4_4SM904GMMA28MMA_64x128x16_F32BF16BF16_SSILNSP_5MajorE0ELSR_0ELNSP_7ScaleInE1ELSS_1EEEEEENS4_6LayoutINS5_IJSB_SB_SB_EEENS5_IJNSA_ILi0EEESX_SX_EEEEENS5_IJNS4_10UnderscoreES10_S10_EEEEENS4_23SM90_TMA_LOAD_MULTICASTENS4_14ComposedLayoutINS4_7SwizzleILi2ELi4ELi3EEENS4_18smem_ptr_flag_bitsILi16EEENSV_INS5_IJNSA_ILi8EEESI_EEENS5_IJSI_SB_EEEEEEEvNS4_8identityENS4_13SM90_TMA_LOADES1D_vS1E_EENS_8epilogue10collective6detail29Sm90TmaWarpSpecializedAdapterINS1I_15DefaultEpilogueISK_SL_SL_NS1H_6thread17LinearCombinationISK_Li1EffLNS1M_9ScaleType4KindE0ELNS_15FloatRoundStyleE2ESK_EENS1_15EpilogueDefaultEEEEEvvEEEEvNT_6ParamsE:
        .type           _ZN7cutlass13device_kernelINS_4gemm6kernel13GemmUniversalIN4cute5tupleIJiiiiEEENS1_10collective13CollectiveMmaINS1_34MainloopSm90TmaGmmaWarpSpecializedILi18ENS5_IJNS4_1CILi1EEENSA_ILi2EEESB_EEENS1_32KernelTmaWarpSpecializedPingpongEEENS5_IJNSA_ILi64EEENSA_ILi128EEENSA_ILi32EEEEEENS_10bfloat16_tENS5_IJlSB_lEEESK_SL_NS4_8TiledMMAINS4_8MMA_AtomIJNS4_4SM904GMMA28MMA_64x128x16_F32BF16BF16_SSILNSP_5MajorE0ELSR_0ELNSP_7ScaleInE1ELSS_1EEEEEENS4_6LayoutINS5_IJSB_SB_SB_EEENS5_IJNSA_ILi0EEESX_SX_EEEEENS5_IJNS4_10UnderscoreES10_S10_EEEEENS4_23SM90_TMA_LOAD_MULTICASTENS4_14ComposedLayoutINS4_7SwizzleILi2ELi4ELi3EEENS4_18smem_ptr_flag_bitsILi16EEENSV_INS5_IJNSA_ILi8EEESI_EEENS5_IJSI_SB_EEEEEEEvNS4_8identityENS4_13SM90_TMA_LOADES1D_vS1E_EENS_8epilogue10collective6detail29Sm90TmaWarpSpecializedAdapterINS1I_15DefaultEpilogueISK_SL_SL_NS1H_6thread17LinearCombinationISK_Li1EffLNS1M_9ScaleType4KindE0ELNS_15FloatRoundStyleE2ESK_EENS1_15EpilogueDefaultEEEEEvvEEEEvNT_6ParamsE,@function
        .size           _ZN7cutlass13device_kernelINS_4gemm6kernel13GemmUniversalIN4cute5tupleIJiiiiEEENS1_10collective13CollectiveMmaINS1_34MainloopSm90TmaGmmaWarpSpecializedILi18ENS5_IJNS4_1CILi1EEENSA_ILi2EEESB_EEENS1_32KernelTmaWarpSpecializedPingpongEEENS5_IJNSA_ILi64EEENSA_ILi128EEENSA_ILi32EEEEEENS_10bfloat16_tENS5_IJlSB_lEEESK_SL_NS4_8TiledMMAINS4_8MMA_AtomIJNS4_4SM904GMMA28MMA_64x128x16_F32BF16BF16_SSILNSP_5MajorE0ELSR_0ELNSP_7ScaleInE1ELSS_1EEEEEENS4_6LayoutINS5_IJSB_SB_SB_EEENS5_IJNSA_ILi0EEESX_SX_EEEEENS5_IJNS4_10UnderscoreES10_S10_EEEEENS4_23SM90_TMA_LOAD_MULTICASTENS4_14ComposedLayoutINS4_7SwizzleILi2ELi4ELi3EEENS4_18smem_ptr_flag_bitsILi16EEENSV_INS5_IJNSA_ILi8EEESI_EEENS5_IJSI_SB_EEEEEEEvNS4_8identityENS4_13SM90_TMA_LOADES1D_vS1E_EENS_8epilogue10collective6detail29Sm90TmaWarpSpecializedAdapterINS1I_15DefaultEpilogueISK_SL_SL_NS1H_6thread17LinearCombinationISK_Li1EffLNS1M_9ScaleType4KindE0ELNS_15FloatRoundStyleE2ESK_EENS1_15EpilogueDefaultEEEEEvvEEEEvNT_6ParamsE,(.L_x_230 - _ZN7cutlass13device_kernelINS_4gemm6kernel13GemmUniversalIN4cute5tupleIJiiiiEEENS1_10collective13CollectiveMmaINS1_34MainloopSm90TmaGmmaWarpSpecializedILi18ENS5_IJNS4_1CILi1EEENSA_ILi2EEESB_EEENS1_32KernelTmaWarpSpecializedPingpongEEENS5_IJNSA_ILi64EEENSA_ILi128EEENSA_ILi32EEEEEENS_10bfloat16_tENS5_IJlSB_lEEESK_SL_NS4_8TiledMMAINS4_8MMA_AtomIJNS4_4SM904GMMA28MMA_64x128x16_F32BF16BF16_SSILNSP_5MajorE0ELSR_0ELNSP_7ScaleInE1ELSS_1EEEEEENS4_6LayoutINS5_IJSB_SB_SB_EEENS5_IJNSA_ILi0EEESX_SX_EEEEENS5_IJNS4_10UnderscoreES10_S10_EEEEENS4_23SM90_TMA_LOAD_MULTICASTENS4_14ComposedLayoutINS4_7SwizzleILi2ELi4ELi3EEENS4_18smem_ptr_flag_bitsILi16EEENSV_INS5_IJNSA_ILi8EEESI_EEENS5_IJSI_SB_EEEEEEEvNS4_8identityENS4_13SM90_TMA_LOADES1D_vS1E_EENS_8epilogue10collective6detail29Sm90TmaWarpSpecializedAdapterINS1I_15DefaultEpilogueISK_SL_SL_NS1H_6thread17LinearCombinationISK_Li1EffLNS1M_9ScaleType4KindE0ELNS_15FloatRoundStyleE2ESK_EENS1_15EpilogueDefaultEEEEEvvEEEEvNT_6ParamsE)
        .other          _ZN7cutlass13device_kernelINS_4gemm6kernel13GemmUniversalIN4cute5tupleIJiiiiEEENS1_10collective13CollectiveMmaINS1_34MainloopSm90TmaGmmaWarpSpecializedILi18ENS5_IJNS4_1CILi1EEENSA_ILi2EEESB_EEENS1_32KernelTmaWarpSpecializedPingpongEEENS5_IJNSA_ILi64EEENSA_ILi128EEENSA_ILi32EEEEEENS_10bfloat16_tENS5_IJlSB_lEEESK_SL_NS4_8TiledMMAINS4_8MMA_AtomIJNS4_4SM904GMMA28MMA_64x128x16_F32BF16BF16_SSILNSP_5MajorE0ELSR_0ELNSP_7ScaleInE1ELSS_1EEEEEENS4_6LayoutINS5_IJSB_SB_SB_EEENS5_IJNSA_ILi0EEESX_SX_EEEEENS5_IJNS4_10UnderscoreES10_S10_EEEEENS4_23SM90_TMA_LOAD_MULTICASTENS4_14ComposedLayoutINS4_7SwizzleILi2ELi4ELi3EEENS4_18smem_ptr_flag_bitsILi16EEENSV_INS5_IJNSA_ILi8EEESI_EEENS5_IJSI_SB_EEEEEEEvNS4_8identityENS4_13SM90_TMA_LOADES1D_vS1E_EENS_8epilogue10collective6detail29Sm90TmaWarpSpecializedAdapterINS1I_15DefaultEpilogueISK_SL_SL_NS1H_6thread17LinearCombinationISK_Li1EffLNS1M_9ScaleType4KindE0ELNS_15FloatRoundStyleE2ESK_EENS1_15EpilogueDefaultEEEEEvvEEEEvNT_6ParamsE,@"STO_CUDA_ENTRY STV_DEFAULT"
_ZN7cutlass13device_kernelINS_4gemm6kernel13GemmUniversalIN4cute5tupleIJiiiiEEENS1_10collective13CollectiveMmaINS1_34MainloopSm90TmaGmmaWarpSpecializedILi18ENS5_IJNS4_1CILi1EEENSA_ILi2EEESB_EEENS1_32KernelTmaWarpSpecializedPingpongEEENS5_IJNSA_ILi64EEENSA_ILi128EEENSA_ILi32EEEEEENS_10bfloat16_tENS5_IJlSB_lEEESK_SL_NS4_8TiledMMAINS4_8MMA_AtomIJNS4_4SM904GMMA28MMA_64x128x16_F32BF16BF16_SSILNSP_5MajorE0ELSR_0ELNSP_7ScaleInE1ELSS_1EEEEEENS4_6LayoutINS5_IJSB_SB_SB_EEENS5_IJNSA_ILi0EEESX_SX_EEEEENS5_IJNS4_10UnderscoreES10_S10_EEEEENS4_23SM90_TMA_LOAD_MULTICASTENS4_14ComposedLayoutINS4_7SwizzleILi2ELi4ELi3EEENS4_18smem_ptr_flag_bitsILi16EEENSV_INS5_IJNSA_ILi8EEESI_EEENS5_IJSI_SB_EEEEEEEvNS4_8identityENS4_13SM90_TMA_LOADES1D_vS1E_EENS_8epilogue10collective6detail29Sm90TmaWarpSpecializedAdapterINS1I_15DefaultEpilogueISK_SL_SL_NS1H_6thread17LinearCombinationISK_Li1EffLNS1M_9ScaleType4KindE0ELNS_15FloatRoundStyleE2ESK_EENS1_15EpilogueDefaultEEEEEvvEEEEvNT_6ParamsE:
[----:B------:R-:W0:Y:S02]  /*0000*/  LDC R1, c[0x0][0x28] ;  /* 0x00000a00ff017b82 */ /* 0x000e240000000800 */
[----:B0-----:R-:W-:Y:S01]  /*0010*/  VIADD R1, R1, 0xfffffff8 ;  /* 0xfffffff801017836 */ /* 0x001fe20000000000 */
[----:B------:R-:W0:Y:S01]  /*0020*/  S2R R4, SR_TID.X ;  /* 0x0000000000047919 */ /* 0x000e220000002100 */
[----:B------:R-:W-:Y:S01]  /*0030*/  ELECT P0, URZ, PT ;  /* 0x00000000003f782f */ /* 0x000fe20003800000 */
[----:B------:R-:W-:Y:S01]  /*0040*/  BSSY B0, `(.L_x_0) ;  /* 0x000000f000007945 */ /* 0x000fe20003800000 */
[--C-:B0-----:R-:W-:Y:S02]  /*0050*/  SHF.R.U32.HI R2, RZ, 0x5, R4.reuse ;  /* 0x00000005ff027819 */ /* 0x101fe40000011604 */
[----:B------:R-:W-:-:S03]  /*0060*/  SHF.R.U32.HI R7, RZ, 0x7, R4 ;  /* 0x00000007ff077819 */ /* 0x000fc60000011604 */
[----:B------:R-:W0:Y:S04]  /*0070*/  SHFL.IDX PT, R5, R2, RZ, 0x1f ;  /* 0x00001fff02057589 */ /* 0x000e2800000e0000 */
[----:B------:R1:W2:Y:S01]  /*0080*/  SHFL.IDX PT, R10, R7, RZ, 0x1f ;  /* 0x00001fff070a7589 */ /* 0x0002a200000e0000 */
[----:B0-----:R-:W-:-:S13]  /*0090*/  ISETP.NE.OR P0, PT, R5, RZ, !P0 ;  /* 0x000000ff0500720c */ /* 0x001fda0004705670 */
[----:B-12---:R-:W-:Y:S05]  /*00a0*/  @P0 BRA `(.L_x_1) ;  /* 0x0000000000200947 */ /* 0x006fea0003800000 */
[----:B------:R-:W-:Y:S02]  /*00b0*/  ULDC.64 UR4, c[0x0][0x198] ;  /* 0x0000660000047ab9 */ /* 0x000fe40000000a00 */
[----:B------:R-:W-:Y:S02]  /*00c0*/  UIADD3 UR6, UP0, UR4, 0xf0, URZ ;  /* 0x000000f004067890 */ /* 0x000fe4000ff1e03f */
[----:B------:R-:W-:Y:S02]  /*00d0*/  UIADD3 UR4, UP1, UR4, 0x1f0, URZ ;  /* 0x000001f004047890 */ /* 0x000fe4000ff3e03f */
[----:B------:R-:W-:Y:S02]  /*00e0*/  UIADD3.X UR7, URZ, UR5, URZ, UP0, !UPT ;  /* 0x000000053f077290 */ /* 0x000fe400087fe43f */
[----:B------:R-:W-:-:S07]  /*00f0*/  UIADD3.X UR5, URZ, UR5, URZ, UP1, !UPT ;  /* 0x000000053f057290 */ /* 0x000fce0008ffe43f */
[----:B------:R0:W-:Y:S02]  /*0100*/  UTMACCTL.PF [UR6] ;  /* 0x00000000060079b9 */ /* 0x0001e40008040000 */
[----:B------:R0:W-:Y:S02]  /*0110*/  UTMACCTL.PF [UR4] ;  /* 0x00000000040079b9 */ /* 0x0001e40008040000 */
[----:B0-----:R-:W-:Y:S01]  /*0120*/  NOP ;  /* 0x0000000000007918 */ /* 0x001fe20000000000 */
.L_x_1:
[----:B------:R-:W-:Y:S05]  /*0130*/  BSYNC B0 ;  /* 0x0000000000007941 */ /* 0x000fea0003800000 */
.L_x_0:
[----:B------:R-:W0:Y:S02]  /*0140*/  SHFL.IDX PT, R8, R2, RZ, 0x1f ;  /* 0x00001fff02087589 */ /* 0x000e2400000e0000 */
[----:B0-----:R-:W-:-:S13]  /*0150*/  ISETP.NE.AND P0, PT, R8, RZ, PT ;  /* 0x000000ff0800720c */ /* 0x001fda0003f05270 */
[----:B------:R-:W-:Y:S05]  /*0160*/  @P0 BRA `(.L_x_2) ;  /* 0x0000000000d40947 */ /* 0x000fea0003800000 */
[----:B------:R-:W-:Y:S01]  /*0170*/  ELECT P0, URZ, PT ;  /* 0x00000000003f782f */ /* 0x000fe20003800000 */
[----:B------:R-:W-:-:S12]  /*0180*/  BSSY B0, `(.L_x_2) ;  /* 0x0000033000007945 */ /* 0x000fd80003800000 */
[----:B------:R-:W-:Y:S05]  /*0190*/  @!P0 BRA `(.L_x_3) ;  /* 0x0000000000c48947 */ /* 0x000fea0003800000 */
[----:B------:R-:W0:Y:S01]  /*01a0*/  S2UR UR8, SR_CgaCtaId ;  /* 0x00000000000879c3 */ /* 0x000e220000008800 */
[----:B------:R-:W-:Y:S01]  /*01b0*/  UMOV UR4, 0x400 ;  /* 0x0000040000047882 */ /* 0x000fe20000000000 */
[----:B------:R-:W-:Y:S01]  /*01c0*/  UMOV UR5, 0x1 ;  /* 0x0000000100057882 */ /* 0x000fe20000000000 */
[----:B------:R-:W-:Y:S02]  /*01d0*/  UMOV UR6, 0x2 ;  /* 0x0000000200067882 */ /* 0x000fe40000000000 */
[----:B------:R-:W-:-:S04]  /*01e0*/  UIADD3 UR6, -UR6, 0x100000, URZ ;  /* 0x0010000006067890 */ /* 0x000fc8000fffe13f */
[----:B------:R-:W-:Y:S02]  /*01f0*/  USHF.L.U32 UR7, UR6, 0xb, URZ ;  /* 0x0000000b06077899 */ /* 0x000fe4000800063f */
[----:B------:R-:W-:Y:S02]  /*0200*/  USHF.L.U32 UR6, UR6, 0x1, URZ ;  /* 0x0000000106067899 */ /* 0x000fe4000800063f */
[----:B0-----:R-:W-:Y:S02]  /*0210*/  ULEA UR8, UR8, UR4, 0x18 ;  /* 0x0000000408087291 */ /* 0x001fe4000f8ec03f */
[----:B------:R-:W-:-:S04]  /*0220*/  UIADD3 UR4, -UR5, 0x100000, URZ ;  /* 0x0010000005047890 */ /* 0x000fc8000fffe13f */
[----:B------:R-:W-:Y:S02]  /*0230*/  USHF.L.U32 UR5, UR4, 0xb, URZ ;  /* 0x0000000b04057899 */ /* 0x000fe4000800063f */
[----:B------:R-:W-:Y:S01]  /*0240*/  USHF.L.U32 UR4, UR4, 0x1, URZ ;  /* 0x0000000104047899 */ /* 0x000fe2000800063f */
[----:B------:R-:W0:Y:S11]  /*0250*/  FENCE.VIEW.ASYNC.S ;  /* 0x00000000000073c6 */ /* 0x000e360000000000 */
[----:B0-----:R0:W1:Y:S01]  /*0260*/  SYNCS.EXCH.64 URZ, [UR8], UR4 ;  /* 0x00000004083f75b2 */ /* 0x0010620008000100 */
[----:B------:R0:W2:Y:S01]  /*0270*/  SYNCS.EXCH.64 URZ, [UR8+0x90], UR6 ;  /* 0x00009006083f75b2 */ /* 0x0000a20008000100 */
[----:B------:R0:W3:Y:S01]  /*0280*/  SYNCS.EXCH.64 URZ, [UR8+0x8], UR4 ;  /* 0x00000804083f75b2 */ /* 0x0000e20008000100 */
[----:B------:R0:W4:Y:S01]  /*0290*/  SYNCS.EXCH.64 URZ, [UR8+0x98], UR6 ;  /* 0x00009806083f75b2 */ /* 0x0001220008000100 */
[----:B------:R0:W0:Y:S01]  /*02a0*/  SYNCS.EXCH.64 URZ, [UR8+0x10], UR4 ;  /* 0x00001004083f75b2 */ /* 0x0000220008000100 */
        /* <DEDUP_REMOVED lines=31> */
[----:B-1234-:R-:W-:Y:S01]  /*04a0*/  NOP ;  /* 0x0000000000007918 */ /* 0x01efe20000000000 */
.L_x_3:
[----:B0-----:R-:W-:Y:S05]  /*04b0*/  BSYNC B0 ;  /* 0x0000000000007941 */ /* 0x001fea0003800000 */
.L_x_2:
[----:B------:R-:W0:Y:S01]  /*04c0*/  SHFL.IDX PT, R11, R2, RZ, 0x1f ;  /* 0x00001fff020b7589 */ /* 0x000e2200000e0000 */
[----:B------:R-:W1:Y:S01]  /*04d0*/  S2UR UR12, SR_CTAID.X ;  /* 0x00000000000c79c3 */ /* 0x000e620000002500 */
[----:B------:R-:W-:Y:S02]  /*04e0*/  SHF.R.S32.HI R3, RZ, 0x1f, R4 ;  /* 0x0000001fff037819 */ /* 0x000fe40000011404 */
[----:B------:R-:W-:Y:S01]  /*04f0*/  ELECT P0, URZ, PT ;  /* 0x00000000003f782f */ /* 0x000fe20003800000 */
[----:B------:R-:W2:Y:S01]  /*0500*/  SHFL.IDX PT, R9, R2, RZ, 0x1f ;  /* 0x00001fff02097589 */ /* 0x000ea200000e0000 */
[----:B------:R-:W-:Y:S02]  /*0510*/  ELECT P1, URZ, PT ;  /* 0x00000000003f782f */ /* 0x000fe40003820000 */
[----:B------:R-:W-:Y:S01]  /*0520*/  LEA.HI R3, R3, R4, RZ, 0x7 ;  /* 0x0000000403037211 */ /* 0x000fe200078f38ff */
[----:B------:R-:W-:Y:S01]  /*0530*/  ULDC UR4, c[0x0][0x150] ;  /* 0x0000540000047ab9 */ /* 0x000fe20000000800 */
[----:B------:R-:W3:Y:S01]  /*0540*/  S2R R6, SR_CTAID.Y ;  /* 0x0000000000067919 */ /* 0x000ee20000002600 */
[----:B------:R-:W4:Y:S01]  /*0550*/  LDC R21, c[0x0][0x148] ;  /* 0x00005200ff157b82 */ /* 0x000f220000000800 */
[----:B------:R-:W-:Y:S01]  /*0560*/  LOP3.LUT R3, R3, 0xffffff80, RZ, 0xc0, !PT ;  /* 0xffffff8003037812 */ /* 0x000fe200078ec0ff */
[----:B------:R-:W-:Y:S01]  /*0570*/  UMOV UR11, 0x80 ;  /* 0x00000080000b7882 */ /* 0x000fe20000000000 */
[----:B------:R-:W-:Y:S01]  /*0580*/  NOP ;  /* 0x0000000000007918 */ /* 0x000fe20000000000 */
[----:B------:R-:W-:Y:S01]  /*0590*/  NOP ;  /* 0x0000000000007918 */ /* 0x000fe20000000000 */
[C---:B------:R-:W-:Y:S01]  /*05a0*/  VIADD R35, R10.reuse, 0xffffffff ;  /* 0xffffffff0a237836 */ /* 0x040fe20000000000 */
[----:B------:R-:W-:Y:S01]  /*05b0*/  ISETP.NE.AND P2, PT, R10, RZ, PT ;  /* 0x000000ff0a00720c */ /* 0x000fe20003f45270 */
[----:B------:R-:W-:Y:S01]  /*05c0*/  IMAD.IADD R3, R4, 0x1, -R3 ;  /* 0x0000000104037824 */ /* 0x000fe200078e0a03 */
[----:B------:R-:W5:Y:S02]  /*05d0*/  LDC R15, c[0x0][0x140] ;  /* 0x00005000ff0f7b82 */ /* 0x000f640000000800 */
[----:B------:R-:W-:-:S02]  /*05e0*/  ISETP.GE.U32.AND P5, PT, R35, 0x2, PT ;  /* 0x000000022300780c */ /* 0x000fc40003fa6070 */
[----:B------:R-:W-:Y:S02]  /*05f0*/  SHF.R.S32.HI R0, RZ, 0x1f, R3 ;  /* 0x0000001fff007819 */ /* 0x000fe40000011403 */
[----:B0-----:R-:W-:Y:S02]  /*0600*/  ISETP.NE.OR P0, PT, R11, RZ, !P0 ;  /* 0x000000ff0b00720c */ /* 0x001fe40004705670 */
[----:B------:R-:W0:Y:S01]  /*0610*/  LDC R14, c[0x0][0x144] ;  /* 0x00005100ff0e7b82 */ /* 0x000e220000000800 */
[----:B------:R-:W-:Y:S02]  /*0620*/  SHF.R.S32.HI R11, RZ, 0x1f, R8 ;  /* 0x0000001fff0b7819 */ /* 0x000fe40000011408 */
[----:B--2---:R-:W-:Y:S02]  /*0630*/  ISETP.NE.OR P1, PT, R9, RZ, !P1 ;  /* 0x000000ff0900720c */ /* 0x004fe40004f25670 */
[----:B------:R-:W-:Y:S02]  /*0640*/  LEA.HI R11, R11, R8, RZ, 0x2 ;  /* 0x000000080b0b7211 */ /* 0x000fe400078f10ff */
[----:B-1----:R-:W-:-:S02]  /*0650*/  I2FP.F32.U32 R13, UR12 ;  /* 0x0000000c000d7c45 */ /* 0x002fc40008201000 */
[----:B------:R-:W-:Y:S02]  /*0660*/  LOP3.LUT R11, R11, 0x3ffffffc, RZ, 0xc0, !PT ;  /* 0x3ffffffc0b0b7812 */ /* 0x000fe400078ec0ff */
[----:B------:R-:W-:Y:S01]  /*0670*/  LEA.HI R2, R0, R3, RZ, 0x3 ;  /* 0x0000000300027211 */ /* 0x000fe200078f18ff */
[----:B------:R-:W-:Y:S01]  /*0680*/  VOTEU.ALL UP0, P0 ;  /* 0x00000000003f7886 */ /* 0x000fe20000000000 */
[----:B------:R-:W-:Y:S01]  /*0690*/  FMUL R13, R13, UR4 ;  /* 0x000000040d0d7c20 */ /* 0x000fe20008400000 */
[----:B------:R-:W-:Y:S01]  /*06a0*/  IMAD.IADD R11, R8, 0x1, -R11 ;  /* 0x00000001080b7824 */ /* 0x000fe200078e0a0b */
[----:B---3--:R-:W-:Y:S01]  /*06b0*/  I2FP.F32.U32 R8, R6 ;  /* 0x0000000600087245 */ /* 0x008fe20000201000 */
[----:B------:R-:W-:Y:S01]  /*06c0*/  VOTEU.ALL UP1, P1 ;  /* 0x00000000003f7886 */ /* 0x000fe20000820000 */
[----:B------:R-:W1:Y:S01]  /*06d0*/  @!UP0 S2UR UR7, SR_CgaCtaId ;  /* 0x00000000000789c3 */ /* 0x000e620000008800 */
[----:B------:R-:W-:Y:S01]  /*06e0*/  ULDC UR4, c[0x0][0x154] ;  /* 0x0000550000047ab9 */ /* 0x000fe20000000800 */
[--C-:B------:R-:W-:Y:S01]  /*06f0*/  SHF.R.S32.HI R9, RZ, 0x3, R2.reuse ;  /* 0x00000003ff097819 */ /* 0x100fe20000011402 */
[----:B------:R-:W-:Y:S01]  /*0700*/  FMUL R8, R8, UR4 ;  /* 0x0000000408087c20 */ /* 0x000fe20008400000 */
[----:B------:R-:W-:Y:S01]  /*0710*/  SHF.R.S32.HI R12, RZ, 0x1f, R2 ;  /* 0x0000001fff0c7819 */ /* 0x000fe20000011402 */
[----:B------:R-:W2:Y:S01]  /*0720*/  F2I.U32.TRUNC.NTZ R13, R13 ;  /* 0x0000000d000d7305 */ /* 0x000ea2000020f000 */
[----:B------:R-:W-:Y:S01]  /*0730*/  SHF.R.S32.HI R2, RZ, 0x1f, R5 ;  /* 0x0000001fff027819 */ /* 0x000fe20000011405 */
[----:B------:R-:W-:Y:S01]  /*0740*/  UMOV UR4, 0x20 ;  /* 0x0000002000047882 */ /* 0x000fe20000000000 */
[----:B------:R-:W3:Y:S01]  /*0750*/  @!UP1 S2UR UR10, SR_CgaCtaId ;  /* 0x00000000000a99c3 */ /* 0x000ee20000008800 */
[----:B------:R-:W-:Y:S01]  /*0760*/  LEA.HI R12, R12, R9, RZ, 0x2 ;  /* 0x000000090c0c7211 */ /* 0x000fe200078f10ff */
[----:B------:R-:W-:Y:S01]  /*0770*/  @!UP0 UMOV UR6, 0x400 ;  /* 0x0000040000068882 */ /* 0x000fe20000000000 */
[----:B------:R-:W-:Y:S01]  /*0780*/  LEA.HI R2, R2, R5, RZ, 0x2 ;  /* 0x0000000502027211 */ /* 0x000fe200078f10ff */
[----:B------:R-:W-:-:S04]  /*0790*/  @!UP0 UIADD3 UR4, -UR4, 0x100000, URZ ;  /* 0x0010000004048890 */ /* 0x000fc8000fffe13f */
[----:B------:R-:W-:Y:S02]  /*07a0*/  @!UP0 USHF.L.U32 UR5, UR4, 0xb, URZ ;  /* 0x0000000b04058899 */ /* 0x000fe4000800063f */
[----:B------:R-:W-:Y:S01]  /*07b0*/  @!UP0 USHF.L.U32 UR4, UR4, 0x1, URZ ;  /* 0x0000000104048899 */ /* 0x000fe2000800063f */
[----:B------:R-:W4:Y:S01]  /*07c0*/  F2I.U32.TRUNC.NTZ R8, R8 ;  /* 0x0000000800087305 */ /* 0x000f22000020f000 */
[----:B------:R-:W-:Y:S01]  /*07d0*/  LOP3.LUT R12, R12, 0xfffffffc, RZ, 0xc0, !PT ;  /* 0xfffffffc0c0c7812 */ /* 0x000fe200078ec0ff */
[----:B------:R-:W-:Y:S01]  /*07e0*/  @!UP1 UMOV UR9, 0x400 ;  /* 0x0000040000099882 */ /* 0x000fe20000000000 */
[----:B------:R-:W-:Y:S01]  /*07f0*/  LOP3.LUT R2, R2, 0xfffffffc, RZ, 0xc0, !PT ;  /* 0xfffffffc02027812 */ /* 0x000fe200078ec0ff */
[----:B------:R-:W-:Y:S01]  /*0800*/  VOTEU.ALL UP2, P1 ;  /* 0x00000000003f7886 */ /* 0x000fe20000840000 */
[----:B------:R-:W-:Y:S01]  /*0810*/  VOTEU.ALL UP3, P1 ;  /* 0x00000000003f7886 */ /* 0x000fe20000860000 */
[----:B------:R-:W-:Y:S01]  /*0820*/  IMAD.IADD R12, R9, 0x1, -R12 ;  /* 0x00000001090c7824 */ /* 0x000fe200078e0a0c */
[----:B------:R-:W-:Y:S01]  /*0830*/  VOTEU.ALL UP4, P1 ;  /* 0x00000000003f7886 */ /* 0x000fe20000880000 */
[----:B------:R-:W-:Y:S01]  /*0840*/  IMAD.IADD R5, R5, 0x1, -R2 ;  /* 0x0000000105057824 */ /* 0x000fe200078e0a02 */
[----:B------:R-:W-:Y:S01]  /*0850*/  VOTEU.ALL UP5, P1 ;  /* 0x00000000003f7886 */ /* 0x000fe200008a0000 */
[----:B------:R-:W-:Y:S01]  /*0860*/  IMAD R11, R11, 0x4, R12 ;  /* 0x000000040b0b7824 */ /* 0x000fe200078e020c */
[----:B-1----:R-:W-:Y:S01]  /*0870*/  @!UP0 ULEA UR8, UR7, UR6, 0x18 ;  /* 0x0000000607088291 */ /* 0x002fe2000f8ec03f */
[----:B--2---:R-:W-:Y:S01]  /*0880*/  IMAD.MOV R13, RZ, RZ, -R13 ;  /* 0x000000ffff0d7224 */ /* 0x004fe200078e0a0d */
[----:B------:R-:W-:-:S04]  /*0890*/  @!UP1 UIADD3 UR6, -UR11, 0x100000, URZ ;  /* 0x001000000b069890 */ /* 0x000fc8000fffe13f */
[----:B------:R-:W-:Y:S02]  /*08a0*/  @!UP1 USHF.L.U32 UR7, UR6, 0xb, URZ ;  /* 0x0000000b06079899 */ /* 0x000fe4000800063f */
[----:B------:R-:W-:Y:S01]  /*08b0*/  @!UP1 USHF.L.U32 UR6, UR6, 0x1, URZ ;  /* 0x0000000106069899 */ /* 0x000fe2000800063f */
[----:B------:R-:W-:Y:S01]  /*08c0*/  IMAD.SHL.U32 R88, R11, 0x4, RZ ;  /* 0x000000040b587824 */ /* 0x000fe200078e00ff */
[----:B------:R-:W-:Y:S01]  /*08d0*/  ISETP.NE.AND P1, PT, R5, 0x3, PT ;  /* 0x000000030500780c */ /* 0x000fe20003f25270 */
[----:B----4-:R-:W-:Y:S01]  /*08e0*/  IMAD.MOV R24, RZ, RZ, -R8 ;  /* 0x000000ffff187224 */ /* 0x010fe200078e0a08 */
[----:B-----5:R-:W-:Y:S01]  /*08f0*/  ISETP.EQ.U32.AND P3, PT, R15, 0x1, PT ;  /* 0x000000010f00780c */ /* 0x020fe20003f62070 */
[----:B------:R-:W-:Y:S01]  /*0900*/  VOTEU.ALL UP0, P0 ;  /* 0x00000000003f7886 */ /* 0x000fe20000000000 */
[----:B---3--:R-:W-:Y:S01]  /*0910*/  @!UP1 ULEA UR9, UR10, UR9, 0x18 ;  /* 0x000000090a099291 */ /* 0x008fe2000f8ec03f */
[----:B------:R-:W-:Y:S01]  /*0920*/  IMAD R9, R21, R24, R6 ;  /* 0x0000001815097224 */ /* 0x000fe200078e0206 */
[----:B------:R-:W-:Y:S01]  /*0930*/  LOP3.LUT R88, R11, 0xc, R88, 0x78, !PT ;  /* 0x0000000c0b587812 */ /* 0x000fe200078e7858 */
[----:B0-----:R-:W-:Y:S01]  /*0940*/  IMAD R20, R14, R13, UR12 ;  /* 0x0000000c0e147e24 */ /* 0x001fe2000f8e020d */
[----:B------:R-:W-:Y:S01]  /*0950*/  VOTEU.ALL UP1, P0 ;  /* 0x00000000003f7886 */ /* 0x000fe20000020000 */
[----:B------:R-:W-:Y:S01]  /*0960*/  LOP3.LUT P0, RZ, R3, 0x7, RZ, 0xc0, !PT ;  /* 0x0000000703ff7812 */ /* 0x000fe2000780c0ff */
[----:B------:R-:W0:Y:S02]  /*0970*/  FENCE.VIEW.ASYNC.S ;  /* 0x00000000000073c6 */ /* 0x000e240000000000 */
[----:B0-----:R0:W1:Y:S01]  /*0980*/  @!UP0 SYNCS.EXCH.64 URZ, [UR8+0x150], UR4 ;  /* 0x00015004083f85b2 */ /* 0x0010620008000100 */
[----:B------:R-:W-:Y:S01]  /*0990*/  ISETP.NE.AND P4, PT, R9, R88, PT ;  /* 0x000000580900720c */ /* 0x000fe20003f85270 */
[----:B------:R0:W2:Y:S01]  /*09a0*/  SHFL.IDX PT, R14, R7, RZ, 0x1f ;  /* 0x00001fff070e7589 */ /* 0x0000a200000e0000 */
[----:B------:R-:W-:-:S02]  /*09b0*/  ISETP.EQ.OR P1, PT, R5, RZ, !P1 ;  /* 0x000000ff0500720c */ /* 0x000fc40004f22670 */
[----:B------:R-:W-:Y:S02]  /*09c0*/  ISETP.LT.U32.AND P0, PT, R88, 0x2, !P0 ;  /* 0x000000025800780c */ /* 0x000fe40004701070 */
[----:B------:R-:W-:Y:S02]  /*09d0*/  ISETP.EQ.OR P4, PT, R20, RZ, !P4 ;  /* 0x000000ff1400720c */ /* 0x000fe40006782670 */
[----:B------:R-:W-:Y:S02]  /*09e0*/  ISETP.EQ.AND P1, PT, R10, RZ, P1 ;  /* 0x000000ff0a00720c */ /* 0x000fe40000f22270 */
[----:B------:R-:W-:Y:S02]  /*09f0*/  PLOP3.LUT P0, PT, P0, P4, PT, 0x80, 0x0 ;  /* 0x000000000000781c */ /* 0x000fe40000709070 */
[----:B------:R-:W-:Y:S02]  /*0a00*/  SEL R16, RZ, 0x1, !P1 ;  /* 0x00000001ff107807 */ /* 0x000fe40004800000 */
[----:B------:R-:W-:Y:S01]  /*0a10*/  P2R R99, PR, RZ, 0x1 ;  /* 0x00000001ff637803 */ /* 0x000fe20000000000 */
[----:B------:R0:W3:Y:S01]  /*0a20*/  @!UP1 SYNCS.EXCH.64 URZ, [UR8+0x158], UR4 ;  /* 0x00015804083f95b2 */ /* 0x0000e20008000100 */
[----:B------:R-:W-:Y:S01]  /*0a30*/  NOP ;  /* 0x0000000000007918 */ /* 0x000fe20000000000 */
[----:B------:R-:W-:Y:S01]  /*0a40*/  SEL R16, R16, 0x2, P5 ;  /* 0x0000000210107807 */ /* 0x000fe20002800000 */
[----:B------:R0:W4:Y:S01]  /*0a50*/  @!UP2 SYNCS.EXCH.64 URZ, [UR9+0x130], UR6 ;  /* 0x00013006093fa5b2 */ /* 0x0001220008000100 */
[----:B------:R0:W0:Y:S01]  /*0a60*/  @!UP3 SYNCS.EXCH.64 URZ, [UR9+0x138], UR6 ;  /* 0x00013806093fb5b2 */ /* 0x0000220008000100 */
[----:B------:R0:W0:Y:S01]  /*0a70*/  @!UP4 SYNCS.EXCH.64 URZ, [UR9+0x140], UR6 ;  /* 0x00014006093fc5b2 */ /* 0x0000220008000100 */
[----:B------:R0:W0:Y:S01]  /*0a80*/  @!UP5 SYNCS.EXCH.64 URZ, [UR9+0x148], UR6 ;  /* 0x00014806093fd5b2 */ /* 0x0000220008000100 */
[----:B------:R-:W-:Y:S01]  /*0a90*/  NOP ;  /* 0x0000000000007918 */ /* 0x000fe20000000000 */
[----:B-1----:R-:W-:Y:S05]  /*0aa0*/  @!P3 BRA `(.L_x_4) ;  /* 0x000000000008b947 */ /* 0x002fea0003800000 */
[----:B0--34-:R-:W-:Y:S01]  /*0ab0*/  UCGABAR_ARV ;  /* 0x00000000000079c7 */ /* 0x019fe20008000000 */
[----:B------:R-:W-:Y:S05]  /*0ac0*/  BRA `(.L_x_5) ;  /* 0x0000000000047947 */ /* 0x000fea0003800000 */
.L_x_4:
[----:B0--34-:R-:W-:Y:S01]  /*0ad0*/  NOP ;  /* 0x0000000000007918 */ /* 0x019fe20000000000 */
.L_x_5:
[----:B------:R-:W-:Y:S01]  /*0ae0*/  ULDC.64 UR4, c[0x0][0x598] ;  /* 0x0001660000047ab9 */ /* 0x000fe20000000a00 */
[----:B------:R-:W-:Y:S01]  /*0af0*/  ULDC.64 UR36, c[0x0][0x208] ;  /* 0x0000820000247ab9 */ /* 0x000fe20000000a00 */
[----:B------:R-:W-:-:S04]  /*0b00*/  ISETP.NE.U32.AND P0, PT, RZ, UR4, PT ;  /* 0x00000004ff007c0c */ /* 0x000fc8000bf05070 */
[----:B------:R-:W-:-:S13]  /*0b10*/  ISETP.NE.AND.EX P0, PT, RZ, UR5, PT, P0 ;  /* 0x00000005ff007c0c */ /* 0x000fda000bf05300 */
[----:B------:R-:W-:Y:S05]  /*0b20*/  @!P0 BRA `(.L_x_6) ;  /* 0x00000000001c8947 */ /* 0x000fea0003800000 */
[----:B------:R-:W0:Y:S02]  /*0b30*/  LDC.64 R8, c[0x0][0x598] ;  /* 0x00016600ff087b82 */ /* 0x000e240000000a00 */
[----:B0-----:R-:W3:Y:S02]  /*0b40*/  LDG.E.64 R8, desc[UR36][R8.64] ;  /* 0x0000002408087981 */ /* 0x001ee4000c1e1b00 */
[----:B---3--:R-:W-:-:S04]  /*0b50*/  ISETP.NE.U32.AND P0, PT, R8, RZ, PT ;  /* 0x000000ff0800720c */ /* 0x008fc80003f05070 */
[----:B------:R-:W-:-:S13]  /*0b60*/  ISETP.NE.AND.EX P0, PT, R9, RZ, PT, P0 ;  /* 0x000000ff0900720c */ /* 0x000fda0003f05300 */
[----:B------:R-:W-:Y:S05]  /*0b70*/  @!P0 BRA `(.L_x_6) ;  /* 0x0000000000088947 */ /* 0x000fea0003800000 */
[----:B------:R0:W5:Y:S01]  /*0b80*/  LD.E R89, desc[UR36][R8.64] ;  /* 0x0000002408597980 */ /* 0x000162000c101900 */
[----:B------:R-:W-:Y:S05]  /*0b90*/  BRA `(.L_x_7) ;  /* 0x0000000000247947 */ /* 0x000fea0003800000 */
.L_x_6:
[----:B------:R-:W-:Y:S02]  /*0ba0*/  ULDC.64 UR4, c[0x0][0x588] ;  /* 0x0001620000047ab9 */ /* 0x000fe40000000a00 */
[----:B------:R-:W-:-:S04]  /*0bb0*/  ISETP.NE.U32.AND P0, PT, RZ, UR4, PT ;  /* 0x00000004ff007c0c */ /* 0x000fc8000bf05070 */
[----:B------:R-:W-:-:S13]  /*0bc0*/  ISETP.NE.AND.EX P0, PT, RZ, UR5, PT, P0 ;  /* 0x00000005ff007c0c */ /* 0x000fda000bf05300 */
[----:B------:R-:W-:Y:S05]  /*0bd0*/  @!P0 BRA `(.L_x_8) ;  /* 0x00000000000c8947 */ /* 0x000fea0003800000 */
[----:B------:R-:W0:Y:S02]  /*0be0*/  LDC.64 R8, c[0x0][0x588] ;  /* 0x00016200ff087b82 */ /* 0x000e240000000a00 */
[----:B0-----:R1:W5:Y:S01]  /*0bf0*/  LDG.E R89, desc[UR36][R8.64] ;  /* 0x0000002408597981 */ /* 0x001362000c1e1900 */
[----:B------:R-:W-:Y:S05]  /*0c00*/  BRA `(.L_x_7) ;  /* 0x0000000000087947 */ /* 0x000fea0003800000 */
.L_x_8:
[----:B------:R-:W-:Y:S02]  /*0c10*/  ULDC UR4, c[0x0][0x580] ;  /* 0x0001600000047ab9 */ /* 0x000fe40000000800 */
[----:B------:R-:W-:-:S07]  /*0c20*/  IMAD.U32 R89, RZ, RZ, UR4 ;  /* 0x00000004ff597e24 */ /* 0x000fce000f8e00ff */
.L_x_7:
[----:B------:R-:W-:Y:S02]  /*0c30*/  ULDC.64 UR4, c[0x0][0x5a0] ;  /* 0x0001680000047ab9 */ /* 0x000fe40000000a00 */
[----:B------:R-:W-:-:S04]  /*0c40*/  ISETP.NE.U32.AND P0, PT, RZ, UR4, PT ;  /* 0x00000004ff007c0c */ /* 0x000fc8000bf05070 */
[----:B------:R-:W-:-:S13]  /*0c50*/  ISETP.NE.AND.EX P0, PT, RZ, UR5, PT, P0 ;  /* 0x00000005ff007c0c */ /* 0x000fda000bf05300 */
[----:B------:R-:W-:Y:S05]  /*0c60*/  @!P0 BRA `(.L_x_9) ;  /* 0x00000000001c8947 */ /* 0x000fea0003800000 */
[----:B01----:R-:W0:Y:S02]  /*0c70*/  LDC.64 R8, c[0x0][0x5a0] ;  /* 0x00016800ff087b82 */ /* 0x003e240000000a00 */
[----:B0-----:R-:W3:Y:S02]  /*0c80*/  LDG.E.64 R8, desc[UR36][R8.64] ;  /* 0x0000002408087981 */ /* 0x001ee4000c1e1b00 */
[----:B---3--:R-:W-:-:S04]  /*0c90*/  ISETP.NE.U32.AND P0, PT, R8, RZ, PT ;  /* 0x000000ff0800720c */ /* 0x008fc80003f05070 */
[----:B------:R-:W-:-:S13]  /*0ca0*/  ISETP.NE.AND.EX P0, PT, R9, RZ, PT, P0 ;  /* 0x000000ff0900720c */ /* 0x000fda0003f05300 */
[----:B------:R-:W-:Y:S05]  /*0cb0*/  @!P0 BRA `(.L_x_9) ;  /* 0x0000000000088947 */ /* 0x000fea0003800000 */
[----:B------:R0:W5:Y:S01]  /*0cc0*/  LD.E R90, desc[UR36][R8.64] ;  /* 0x00000024085a7980 */ /* 0x000162000c101900 */
[----:B------:R-:W-:Y:S05]  /*0cd0*/  BRA `(.L_x_10) ;  /* 0x0000000000247947 */ /* 0x000fea0003800000 */
.L_x_9:
[----:B------:R-:W-:Y:S02]  /*0ce0*/  ULDC.64 UR4, c[0x0][0x590] ;  /* 0x0001640000047ab9 */ /* 0x000fe40000000a00 */
[----:B------:R-:W-:-:S04]  /*0cf0*/  ISETP.NE.U32.AND P0, PT, RZ, UR4, PT ;  /* 0x00000004ff007c0c */ /* 0x000fc8000bf05070 */
[----:B------:R-:W-:-:S13]  /*0d00*/  ISETP.NE.AND.EX P0, PT, RZ, UR5, PT, P0 ;  /* 0x00000005ff007c0c */ /* 0x000fda000bf05300 */
[----:B------:R-:W-:Y:S05]  /*0d10*/  @!P0 BRA `(.L_x_11) ;  /* 0x00000000000c8947 */ /* 0x000fea0003800000 */
[----:B------:R-:W3:Y:S02]  /*0d20*/  LDC.64 R90, c[0x0][0x590] ;  /* 0x00016400ff5a7b82 */ /* 0x000ee40000000a00 */
[----:B---3--:R3:W5:Y:S01]  /*0d30*/  LDG.E R90, desc[UR36][R90.64] ;  /* 0x000000245a5a7981 */ /* 0x008762000c1e1900 */
[----:B------:R-:W-:Y:S05]  /*0d40*/  BRA `(.L_x_10) ;  /* 0x0000000000087947 */ /* 0x000fea0003800000 */
.L_x_11:
[----:B------:R-:W-:Y:S02]  /*0d50*/  ULDC UR4, c[0x0][0x584] ;  /* 0x0001610000047ab9 */ /* 0x000fe40000000800 */
[----:B------:R-:W-:-:S07]  /*0d60*/  IMAD.U32 R90, RZ, RZ, UR4 ;  /* 0x00000004ff5a7e24 */ /* 0x000fce000f8e00ff */
.L_x_10:
[----:B------:R-:W4:Y:S01]  /*0d70*/  LDC R2, c[0x0][0x65c] ;  /* 0x00019700ff027b82 */ /* 0x000f220000000800 */
[----:B------:R-:W-:Y:S01]  /*0d80*/  ULDC UR6, c[0x0][0x28c] ;  /* 0x0000a30000067ab9 */ /* 0x000fe20000000800 */
[----:B------:R-:W-:Y:S01]  /*0d90*/  ISETP.NE.AND P0, PT, R10, 0x2, PT ;  /* 0x000000020a00780c */ /* 0x000fe20003f05270 */
[----:B------:R-:W-:Y:S01]  /*0da0*/  UIADD3 UR6, UR6, 0x1f, URZ ;  /* 0x0000001f06067890 */ /* 0x000fe2000fffe03f */
[----:B01----:R-:W-:Y:S01]  /*0db0*/  IMAD.U32 R8, RZ, RZ, UR12 ;  /* 0x0000000cff087e24 */ /* 0x003fe2000f8e00ff */
[----:B------:R-:W-:Y:S01]  /*0dc0*/  UMOV UR38, URZ ;  /* 0x0000003f00267c82 */ /* 0x000fe20008000000 */
[----:B------:R-:W-:Y:S01]  /*0dd0*/  IMAD.MOV.U32 R9, RZ, RZ, RZ ;  /* 0x000000ffff097224 */ /* 0x000fe200078e00ff */
[----:B------:R-:W-:Y:S01]  /*0de0*/  USHF.R.S32.HI UR7, URZ, 0x1f, UR6 ;  /* 0x0000001f3f077899 */ /* 0x000fe20008011406 */
[----:B------:R-:W-:Y:S01]  /*0df0*/  UMOV UR39, URZ ;  /* 0x0000003f00277c82 */ /* 0x000fe20008000000 */
[----:B------:R-:W-:Y:S02]  /*0e00*/  ULDC.64 UR8, c[0x0][0x650] ;  /* 0x0001940000087ab9 */ /* 0x000fe40000000a00 */
[----:B------:R-:W-:-:S04]  /*0e10*/  ULEA.HI UR7, UR7, UR6, URZ, 0x5 ;  /* 0x0000000607077291 */ /* 0x000fc8000f8f283f */
[----:B------:R-:W-:Y:S01]  /*0e20*/  USHF.R.S32.HI UR40, URZ, 0x5, UR7 ;  /* 0x000000053f287899 */ /* 0x000fe20008011407 */
[----:B----4-:R-:W-:-:S13]  /*0e30*/  ISETP.NE.AND P1, PT, R2, 0x1, PT ;  /* 0x000000010200780c */ /* 0x010fda0003f25270 */
[----:B------:R-:W0:Y:S01]  /*0e40*/  @P1 LDC R19, c[0x0][0x10] ;  /* 0x00000400ff131b82 */ /* 0x000e220000000800 */
[----:B------:R-:W-:Y:S02]  /*0e50*/  @P1 IMAD.MOV.U32 R7, RZ, RZ, RZ ;  /* 0x000000ffff071224 */ /* 0x000fe400078e00ff */
[----:B------:R-:W-:-:S05]  /*0e60*/  @P1 IMAD.MOV.U32 R17, RZ, RZ, RZ ;  /* 0x000000ffff111224 */ /* 0x000fca00078e00ff */
[----:B------:R-:W1:Y:S01]  /*0e70*/  @!P1 LDC R11, c[0x0][0xc] ;  /* 0x00000300ff0b9b82 */ /* 0x000e620000000800 */
[----:B------:R-:W-:Y:S01]  /*0e80*/  ULDC UR4, c[0x0][0xc] ;  /* 0x0000030000047ab9 */ /* 0x000fe20000000800 */
[----:B------:R-:W-:Y:S02]  /*0e90*/  ULDC UR5, c[0x0][0x10] ;  /* 0x0000040000057ab9 */ /* 0x000fe40000000800 */
[----:B------:R-:W-:-:S04]  /*0ea0*/  UIMAD.WIDE.U32 UR4, UR4, UR5, URZ ;  /* 0x00000005040472a5 */ /* 0x000fc8000f8e003f */
[----:B------:R-:W4:Y:S01]  /*0eb0*/  LDC R2, c[0x0][0x14] ;  /* 0x00000500ff027b82 */ /* 0x000f220000000800 */
[----:B0-----:R-:W-:-:S04]  /*0ec0*/  @P1 IMAD.WIDE.U32 R18, R19, UR12, R6 ;  /* 0x0000000c13121c25 */ /* 0x001fc8000f8e0006 */
[----:B------:R-:W-:Y:S02]  /*0ed0*/  @P1 IMAD.IADD R17, R19, 0x1, R17 ;  /* 0x0000000113111824 */ /* 0x000fe400078e0211 */
[----:B-1----:R-:W-:-:S04]  /*0ee0*/  @!P1 IMAD.WIDE.U32 R8, R6, R11, R8 ;  /* 0x0000000b06089225 */ /* 0x002fc800078e0008 */
[----:B------:R-:W-:Y:S02]  /*0ef0*/  @!P1 IMAD.MOV.U32 R18, RZ, RZ, R8 ;  /* 0x000000ffff129224 */ /* 0x000fe400078e0008 */
[----:B------:R-:W-:Y:S02]  /*0f00*/  @!P1 IMAD.MOV.U32 R17, RZ, RZ, R9 ;  /* 0x000000ffff119224 */ /* 0x000fe400078e0009 */
[----:B----4-:R-:W-:-:S04]  /*0f10*/  IMAD.WIDE.U32 R12, R2, UR4, RZ ;  /* 0x00000004020c7c25 */ /* 0x010fc8000f8e00ff */
[----:B------:R-:W-:Y:S01]  /*0f20*/  IMAD R23, R2, UR5, RZ ;  /* 0x0000000502177c24 */ /* 0x000fe2000f8e02ff */
[----:B------:R0:W-:Y:S03]  /*0f30*/  STL.64 [R1], R12 ;  /* 0x0000000c01007387 */ /* 0x0001e60000100a00 */
[----:B------:R-:W-:Y:S01]  /*0f40*/  IMAD.IADD R23, R13, 0x1, R23 ;  /* 0x000000010d177824 */ /* 0x000fe200078e0217 */
[----:B------:R-:W-:Y:S06]  /*0f50*/  @P0 BRA `(.L_x_12) ;  /* 0x0000000000200947 */ /* 0x000fec0003800000 */
[----:B------:R-:W-:Y:S01]  /*0f60*/  UISETP.GE.U32.AND UP0, UPT, UR40, 0x12, UPT ;  /* 0x000000122800788c */ /* 0x000fe2000bf06070 */
[----:B------:R-:W-:Y:S01]  /*0f70*/  IADD3 R18, P0, R18, R12, RZ ;  /* 0x0000000c12127210 */ /* 0x000fe20007f1e0ff */
[----:B------:R-:W-:Y:S01]  /*0f80*/  UIMAD.WIDE.U32 UR4, UR40, 0x38e38e39, URZ ;  /* 0x38e38e39280478a5 */ /* 0x000fe2000f8e003f */
[----:B------:R-:W-:-:S03]  /*0f90*/  UMOV UR39, URZ ;  /* 0x0000003f00277c82 */ /* 0x000fc60008000000 */
[----:B------:R-:W-:Y:S01]  /*0fa0*/  USHF.R.U32.HI UR4, URZ, 0x2, UR5 ;  /* 0x000000023f047899 */ /* 0x000fe20008011605 */
[----:B------:R-:W-:-:S03]  /*0fb0*/  IMAD.X R17, R23, 0x1, R17, P0 ;  /* 0x0000000117117824 */ /* 0x000fc600000e0611 */
[----:B------:R-:W-:Y:S02]  /*0fc0*/  UIMAD UR38, UR4, -0x12, UR40 ;  /* 0xffffffee042678a4 */ /* 0x000fe4000f8e0228 */
[----:B------:R-:W-:-:S12]  /*0fd0*/  @UP0 ULOP3.LUT UR39, UR4, 0x1, URZ, 0xc0, !UPT ;  /* 0x0000000104270892 */ /* 0x000fd8000f8ec03f */
.L_x_12:
[----:B------:R-:W-:Y:S01]  /*0fe0*/  ISETP.GE.U32.AND P0, PT, R18, UR8, PT ;  /* 0x0000000812007c0c */ /* 0x000fe2000bf06070 */
[----:B------:R-:W-:Y:S01]  /*0ff0*/  IMAD.MOV.U32 R19, RZ, RZ, -0x1 ;  /* 0xffffffffff137424 */ /* 0x000fe200078e00ff */
[----:B------:R-:W-:Y:S01]  /*1000*/  PRMT R8, RZ, 0x7610, R8 ;  /* 0x00007610ff087816 */ /* 0x000fe20000000008 */
[----:B------:R-:W-:Y:S01]  /*1010*/  IMAD.MOV.U32 R22, RZ, RZ, -0x1 ;  /* 0xffffffffff167424 */ /* 0x000fe200078e00ff */
[----:B------:R-:W-:Y:S01]  /*1020*/  ISETP.GE.U32.AND.EX P0, PT, R17, UR9, PT, P0 ;  /* 0x0000000911007c0c */ /* 0x000fe2000bf06100 */
[----:B------:R-:W-:-:S12]  /*1030*/  IMAD.MOV.U32 R2, RZ, RZ, -0x1 ;  /* 0xffffffffff027424 */ /* 0x000fd800078e00ff */
[----:B------:R-:W-:Y:S05]  /*1040*/  @P0 BRA `(.L_x_13) ;  /* 0x00000004002c0947 */ /* 0x000fea0003800000 */
[----:B------:R-:W1:Y:S01]  /*1050*/  LDC.64 R26, c[0x0][0x628] ;  /* 0x00018a00ff1a7b82 */ /* 0x000e620000000a00 */
[----:B------:R-:W-:Y:S02]  /*1060*/  IMAD.MOV.U32 R8, RZ, RZ, R18 ;  /* 0x000000ffff087224 */ /* 0x000fe400078e0012 */
[----:B------:R-:W-:-:S05]  /*1070*/  IMAD.MOV.U32 R9, RZ, RZ, R17 ;  /* 0x000000ffff097224 */ /* 0x000fca00078e0011 */
[----:B------:R-:W4:Y:S08]  /*1080*/  LDC R2, c[0x0][0x630] ;  /* 0x00018c00ff027b82 */ /* 0x000f300000000800 */
[----:B------:R-:W0:Y:S01]  /*1090*/  LDC.64 R28, c[0x0][0x620] ;  /* 0x00018800ff1c7b82 */ /* 0x000e220000000a00 */
[----:B-1----:R-:W-:-:S04]  /*10a0*/  ISETP.NE.U32.AND P0, PT, R26, RZ, PT ;  /* 0x000000ff1a00720c */ /* 0x002fc80003f05070 */
[----:B------:R-:W-:-:S13]  /*10b0*/  ISETP.NE.AND.EX P0, PT, R27, RZ, PT, P0 ;  /* 0x000000ff1b00720c */ /* 0x000fda0003f05300 */
[----:B0---4-:R-:W-:Y:S05]  /*10c0*/  @!P0 BRA `(.L_x_14) ;  /* 0x0000000000288947 */ /* 0x011fea0003800000 */
[----:B------:R-:W0:Y:S02]  /*10d0*/  LDC R13, c[0x0][0x634] ;  /* 0x00018d00ff0d7b82 */ /* 0x000e240000000800 */
[----:B0-----:R-:W-:-:S05]  /*10e0*/  IADD3 R13, P0, R18, R13, RZ ;  /* 0x0000000d120d7210 */ /* 0x001fca0007f1e0ff */
[----:B------:R-:W-:-:S04]  /*10f0*/  IMAD.X R15, RZ, RZ, R17, P0 ;  /* 0x000000ffff0f7224 */ /* 0x000fc800000e0611 */
[----:B------:R-:W-:-:S04]  /*1100*/  IMAD.WIDE.U32 R8, R15, R26, RZ ;  /* 0x0000001a0f087225 */ /* 0x000fc800078e00ff */
[----:B------:R-:W-:-:S04]  /*1110*/  IMAD.WIDE.U32 R10, P0, R13, R27, R8 ;  /* 0x0000001b0d0a7225 */ /* 0x000fc80007800008 */
[----:B------:R-:W-:-:S04]  /*1120*/  IMAD.WIDE.U32 R8, R13, R26, RZ ;  /* 0x0000001a0d087225 */ /* 0x000fc800078e00ff */
[----:B------:R-:W-:Y:S01]  /*1130*/  IMAD.X R13, RZ, RZ, RZ, P0 ;  /* 0x000000ffff0d7224 */ /* 0x000fe200000e06ff */
[----:B------:R-:W-:Y:S01]  /*1140*/  IADD3 RZ, P0, R9, R10, RZ ;  /* 0x0000000a09ff7210 */ /* 0x000fe20007f1e0ff */
[----:B------:R-:W-:-:S04]  /*1150*/  IMAD.MOV.U32 R12, RZ, RZ, R11 ;  /* 0x000000ffff0c7224 */ /* 0x000fc800078e000b */
[----:B------:R-:W-:-:S08]  /*1160*/  IMAD.WIDE.U32.X R8, R15, R27, R12, P0 ;  /* 0x0000001b0f087225 */ /* 0x000fd000000e040c */
.L_x_14:
[----:B------:R-:W0:Y:S01]  /*1170*/  LDC.64 R32, c[0x0][0x640] ;  /* 0x00019000ff207b82 */ /* 0x000e220000000a00 */
[-C--:B------:R-:W-:Y:S01]  /*1180*/  SHF.R.U64 R30, R8, R2.reuse, R9 ;  /* 0x00000002081e7219 */ /* 0x080fe20000001209 */
[----:B------:R-:W-:Y:S01]  /*1190*/  IMAD.MOV.U32 R19, RZ, RZ, R17 ;  /* 0x000000ffff137224 */ /* 0x000fe200078e0011 */
[----:B------:R-:W-:Y:S02]  /*11a0*/  SHF.R.U32.HI R2, RZ, R2, R9 ;  /* 0x00000002ff027219 */ /* 0x000fe40000011609 */
[----:B------:R-:W-:-:S03]  /*11b0*/  IADD3 R11, P0, RZ, -R30, RZ ;  /* 0x8000001eff0b7210 */ /* 0x000fc60007f1e0ff */
[----:B------:R-:W1:Y:S02]  /*11c0*/  LDC R10, c[0x0][0x618] ;  /* 0x00018600ff0a7b82 */ /* 0x000e640000000800 */
[----:B------:R-:W-:-:S04]  /*11d0*/  IMAD.X R9, RZ, RZ, ~R2, P0 ;  /* 0x000000ffff097224 */ /* 0x000fc800000e0e02 */
[-C--:B------:R-:W-:Y:S02]  /*11e0*/  IMAD R2, R9, R28.reuse, RZ ;  /* 0x0000001c09027224 */ /* 0x080fe400078e02ff */
[----:B------:R-:W4:Y:S01]  /*11f0*/  LDC R13, c[0x0][0x608] ;  /* 0x00018200ff0d7b82 */ /* 0x000f220000000800 */
[----:B------:R-:W-:-:S04]  /*1200*/  IMAD.WIDE.U32 R8, R11, R28, R18 ;  /* 0x0000001c0b087225 */ /* 0x000fc800078e0012 */
[----:B------:R-:W-:Y:S02]  /*1210*/  IMAD R11, R11, R29, R2 ;  /* 0x0000001d0b0b7224 */ /* 0x000fe400078e0202 */
[----:B------:R-:W-:Y:S01]  /*1220*/  IMAD.MOV.U32 R2, RZ, RZ, -0x1 ;  /* 0xffffffffff027424 */ /* 0x000fe200078e00ff */
[----:B------:R-:W2:Y:S01]  /*1230*/  LDC R31, c[0x0][0x658] ;  /* 0x00019600ff1f7b82 */ /* 0x000ea20000000800 */
[----:B------:R-:W-:Y:S01]  /*1240*/  IMAD.IADD R9, R9, 0x1, R11 ;  /* 0x0000000109097824 */ /* 0x000fe200078e020b */
[----:B0-----:R-:W-:Y:S01]  /*1250*/  ISETP.NE.U32.AND P0, PT, R32, RZ, PT ;  /* 0x000000ff2000720c */ /* 0x001fe20003f05070 */
[----:B------:R-:W-:-:S03]  /*1260*/  IMAD.MOV.U32 R28, RZ, RZ, 0x1 ;  /* 0x00000001ff1c7424 */ /* 0x000fc600078e00ff */
[----:B------:R-:W-:Y:S02]  /*1270*/  ISETP.NE.AND.EX P0, PT, R33, RZ, PT, P0 ;  /* 0x000000ff2100720c */ /* 0x000fe40003f05300 */
[----:B------:R-:W0:Y:S01]  /*1280*/  LDC R27, c[0x0][0x600] ;  /* 0x00018000ff1b7b82 */ /* 0x000e220000000800 */
[-CC-:B-1----:R-:W-:Y:S02]  /*1290*/  SHF.R.U64 R25, R8, R10.reuse, R9.reuse ;  /* 0x0000000a08197219 */ /* 0x182fe40000001209 */
[----:B------:R-:W-:-:S05]  /*12a0*/  SHF.R.U32.HI R8, RZ, R10, R9 ;  /* 0x0000000aff087219 */ /* 0x000fca0000011609 */
[----:B------:R-:W1:Y:S01]  /*12b0*/  LDC R22, c[0x0][0x648] ;  /* 0x00019200ff167b82 */ /* 0x000e620000000800 */
[-CC-:B----4-:R-:W-:Y:S02]  /*12c0*/  SHF.R.U64 R34, R25, R13.reuse, R8.reuse ;  /* 0x0000000d19227219 */ /* 0x190fe40000001208 */
[----:B------:R-:W-:-:S05]  /*12d0*/  SHF.R.U32.HI R8, RZ, R13, R8 ;  /* 0x0000000dff087219 */ /* 0x000fca0000011608 */
[----:B------:R-:W4:Y:S01]  /*12e0*/  LDC R26, c[0x0][0x638] ;  /* 0x00018e00ff1a7b82 */ /* 0x000f220000000800 */
[-CC-:B--2---:R-:W-:Y:S02]  /*12f0*/  SHF.R.U64 R36, R34, R31.reuse, R8.reuse ;  /* 0x0000001f22247219 */ /* 0x184fe40000001208 */
[-C--:B------:R-:W-:Y:S02]  /*1300*/  SHF.L.U32 R2, R2, R31.reuse, RZ ;  /* 0x0000001f02027219 */ /* 0x080fe400000006ff */
[----:B------:R-:W-:Y:S01]  /*1310*/  SHF.R.U32.HI R9, RZ, R31, R8 ;  /* 0x0000001fff097219 */ /* 0x000fe20000011608 */
[----:B------:R-:W-:Y:S01]  /*1320*/  IMAD.MOV.U32 R8, RZ, RZ, R36 ;  /* 0x000000ffff087224 */ /* 0x000fe200078e0024 */
[----:B------:R-:W-:Y:S01]  /*1330*/  LOP3.LUT R15, RZ, R2, RZ, 0x33, !PT ;  /* 0x00000002ff0f7212 */ /* 0x000fe200078e33ff */
[----:B------:R-:W2:Y:S01]  /*1340*/  LDC R29, c[0x0][0x610] ;  /* 0x00018400ff1d7b82 */ /* 0x000ea20000000800 */
[----:B------:R-:W-:Y:S05]  /*1350*/  @!P0 BRA `(.L_x_15) ;  /* 0x0000000000288947 */ /* 0x000fea0003800000 */
[----:B------:R-:W3:Y:S02]  /*1360*/  LDC R13, c[0x0][0x64c] ;  /* 0x00019300ff0d7b82 */ /* 0x000ee40000000800 */
[----:B---3--:R-:W-:-:S05]  /*1370*/  IADD3 R13, P0, R36, R13, RZ ;  /* 0x0000000d240d7210 */ /* 0x008fca0007f1e0ff */
        /* <DEDUP_REMOVED lines=8> */
.L_x_15:
[----:B-1----:R-:W-:Y:S01]  /*1400*/  SHF.R.U64 R7, R8, R22, R9 ;  /* 0x0000001608077219 */ /* 0x002fe20000001209 */
[----:B0-----:R-:W-:Y:S01]  /*1410*/  VIADD R8, R27, 0xffffffff ;  /* 0xffffffff1b087836 */ /* 0x001fe20000000000 */
[----:B------:R-:W-:Y:S01]  /*1420*/  SHF.L.U32 R2, R28, R31, RZ ;  /* 0x0000001f1c027219 */ /* 0x000fe200000006ff */
[----:B------:R-:W-:Y:S01]  /*1430*/  @P1 IMAD R20, R21, R24, R6 ;  /* 0x0000001815141224 */ /* 0x000fe200078e0206 */
[----:B------:R-:W-:Y:S01]  /*1440*/  LOP3.LUT R15, R34, R15, RZ, 0xc0, !PT ;  /* 0x0000000f220f7212 */ /* 0x000fe200078ec0ff */
[----:B------:R-:W-:Y:S01]  /*1450*/  IMAD.MOV R9, RZ, RZ, -R7 ;  /* 0x000000ffff097224 */ /* 0x000fe200078e0a07 */
[----:B------:R-:W-:Y:S01]  /*1460*/  LOP3.LUT R8, R25, R8, RZ, 0xc0, !PT ;  /* 0x0000000819087212 */ /* 0x000fe200078ec0ff */
[----:B------:R-:W-:Y:S02]  /*1470*/  IMAD.MOV.U32 R6, RZ, RZ, 0x1 ;  /* 0x00000001ff067424 */ /* 0x000fe400078e00ff */
[----:B------:R-:W-:Y:S02]  /*1480*/  IMAD R15, R2, R7, R15 ;  /* 0x00000007020f7224 */ /* 0x000fe400078e020f */
[----:B----4-:R-:W-:-:S02]  /*1490*/  IMAD R2, R9, R26, R36 ;  /* 0x0000001a09027224 */ /* 0x010fc400078e0224 */
[----:B--2---:R-:W-:Y:S02]  /*14a0*/  IMAD R19, R15, R29, R20 ;  /* 0x0000001d0f137224 */ /* 0x004fe400078e0214 */
[--C-:B------:R-:W-:Y:S01]  /*14b0*/  IMAD R2, R2, R27, R8.reuse ;  /* 0x0000001b02027224 */ /* 0x100fe200078e0208 */
[----:B------:R-:W-:-:S04]  /*14c0*/  PRMT R8, R6, 0x7610, R8 ;  /* 0x0000761006087816 */ /* 0x000fc80000000008 */
[----:B------:R-:W-:Y:S02]  /*14d0*/  SEL R22, R2, R19, !P1 ;  /* 0x0000001302167207 */ /* 0x000fe40004800000 */
[----:B------:R-:W-:Y:S01]  /*14e0*/  SEL R19, R19, R2, !P1 ;  /* 0x0000000213137207 */ /* 0x000fe20004800000 */
[----:B------:R-:W-:-:S07]  /*14f0*/  IMAD.MOV.U32 R2, RZ, RZ, R30 ;  /* 0x000000ffff027224 */ /* 0x000fce00078e001e */
.L_x_13:
[----:B------:R-:W-:Y:S05]  /*1500*/  @!P3 BRA `(.L_x_16) ;  /* 0x00000000000cb947 */ /* 0x000fea0003800000 */
[----:B------:R-:W-:Y:S01]  /*1510*/  UCGABAR_WAIT ;  /* 0x0000000000007dc7 */ /* 0x000fe20008000000 */
[----:B------:R-:W-:Y:S01]  /*1520*/  CCTL.IVALL ;  /* 0x00000000ff00798f */ /* 0x000fe20002000000 */
[----:B------:R-:W-:Y:S05]  /*1530*/  BRA `(.L_x_17) ;  /* 0x0000000000047947 */ /* 0x000fea0003800000 */
.L_x_16:
[----:B------:R-:W-:Y:S06]  /*1540*/  BAR.SYNC.DEFER_BLOCKING 0x0 ;  /* 0x0000000000007b1d */ /* 0x000fec0000010000 */
.L_x_17:
[----:B------:R-:W-:Y:S05]  /*1550*/  @!P2 BRA `(.L_x_18) ;  /* 0x00000054000ca947 */ /* 0x000fea0003800000 */
[----:B------:R-:W-:-:S13]  /*1560*/  ISETP.GT.U32.AND P0, PT, R35, 0x1, PT ;  /* 0x000000012300780c */ /* 0x000fda0003f04070 */
[----:B------:R-:W-:Y:S05]  /*1570*/  @P0 EXIT ;  /* 0x000000000000094d */ /* 0x000fea0003800000 */
.L_x_19:
[----:B------:R-:W-:-:S08]  /*1580*/  NOP ;  /* 0x0000000000007918 */ /* 0x000fd00000000000 */
[----:B------:R-:W1:Y:S02]  /*1590*/  USETMAXREG.TRY_ALLOC.CTAPOOL UP0, 0xe8 ;  /* 0x000000e8000079c8 */ /* 0x000e640008000600 */
[----:B-1----:R-:W-:-:S13]  /*15a0*/  PLOP3.LUT P0, PT, PT, PT, UP0, 0x80, 0x0 ;  /* 0x000000000000781c */ /* 0x002fda0003f0f008 */
[----:B------:R-:W-:Y:S05]  /*15b0*/  @!P0 BRA `(.L_x_19) ;  /* 0xfffffffc00f08947 */ /* 0x000fea000383ffff */
[----:B------:R-:W-:-:S13]  /*15c0*/  LOP3.LUT P0, RZ, R8, 0xff, RZ, 0xc0, !PT ;  /* 0x000000ff08ff7812 */ /* 0x000fda000780c0ff */
[----:B------:R-:W-:Y:S05]  /*15d0*/  @!P0 EXIT ;  /* 0x000000000000894d */ /* 0x000fea0003800000 */
[----:B------:R-:W1:Y:S01]  /*15e0*/  S2UR UR4, SR_CgaCtaId ;  /* 0x00000000000479c3 */ /* 0x000e620000008800 */
[----:B--2---:R-:W-:Y:S01]  /*15f0*/  VIADD R14, R14, 0xffffffff ;  /* 0xffffffff0e0e7836 */ /* 0x004fe20000000000 */
[CC--:B------:R-:W-:Y:S01]  /*1600*/  LEA.HI R4, R0.reuse, R3.reuse, RZ, 0x2 ;  /* 0x0000000300047211 */ /* 0x0c0fe200078f10ff */
[----:B------:R-:W-:Y:S01]  /*1610*/  UMOV UR41, 0x400 ;  /* 0x0000040000297882 */ /* 0x000fe20000000000 */
[----:B------:R-:W-:Y:S01]  /*1620*/  LEA.HI R0, R0, R3, RZ, 0x5 ;  /* 0x0000000300007211 */ /* 0x000fe200078f28ff */
[----:B------:R-:W-:Y:S01]  /*1630*/  UISETP.LT.AND UP0, UPT, UR40, 0x1, UPT ;  /* 0x000000012800788c */ /* 0x000fe2000bf01270 */
[----:B------:R-:W-:Y:S01]  /*1640*/  R2UR UR42, R14 ;  /* 0x000000000e2a72ca */ /* 0x000fe200000e0000 */
[----:B------:R-:W-:Y:S01]  /*1650*/  ULDC UR6, c[0x0][0x284] ;  /* 0x0000a10000067ab9 */ /* 0x000fe20000000800 */
[--C-:B------:R-:W-:Y:S01]  /*1660*/  SHF.R.S32.HI R92, RZ, 0x2, R4.reuse ;  /* 0x00000002ff5c7819 */ /* 0x100fe20000011404 */
[----:B------:R-:W-:Y:S01]  /*1670*/  USEL UR43, UR40, 0x1, UP0 ;  /* 0x00000001282b7887 */ /* 0x000fe20008000000 */
[----:B------:R-:W-:Y:S01]  /*1680*/  SHF.R.S32.HI R5, RZ, 0x1f, R4 ;  /* 0x0000001fff057819 */ /* 0x000fe20000011404 */
[----:B------:R-:W-:Y:S01]  /*1690*/  USHF.L.U32 UR46, UR40, 0x1, URZ ;  /* 0x00000001282e7899 */ /* 0x000fe2000800063f */
[----:B------:R-:W-:Y:S01]  /*16a0*/  LOP3.LUT R4, R4, 0xfffffffc, RZ, 0xc0, !PT ;  /* 0xfffffffc04047812 */ /* 0x000fe200078ec0ff */
[----:B------:R-:W-:Y:S01]  /*16b0*/  UIADD3 UR43, -UR43, UR40, URZ ;  /* 0x000000282b2b7290 */ /* 0x000fe2000fffe13f */
[----:B------:R-:W-:-:S02]  /*16c0*/  LEA.HI R5, R5, R92, RZ, 0x3 ;  /* 0x0000005c05057211 */ /* 0x000fc400078f18ff */
[----:B------:R-:W-:Y:S01]  /*16d0*/  ISETP.NE.AND P0, PT, R14, RZ, PT ;  /* 0x000000ff0e00720c */ /* 0x000fe20003f05270 */
[----:B---3--:R-:W-:Y:S01]  /*16e0*/  IMAD.IADD R91, R3, 0x1, -R4 ;  /* 0x00000001035b7824 */ /* 0x008fe200078e0a04 */
[----:B------:R-:W-:Y:S01]  /*16f0*/  LOP3.LUT R5, R5, 0xfffffff8, RZ, 0xc0, !PT ;  /* 0xfffffff805057812 */ /* 0x000fe200078ec0ff */
[----:B------:R-:W-:Y:S01]  /*1700*/  USHF.L.U32 UR42, UR42, 0x3, URZ ;  /* 0x000000032a2a7899 */ /* 0x000fe2000800063f */
[----:B------:R-:W-:Y:S02]  /*1710*/  LOP3.LUT R102, R16, 0x1, RZ, 0xfc, !PT ;  /* 0x0000000110667812 */ /* 0x000fe400078efcff */
[----:B------:R-:W-:Y:S01]  /*1720*/  SEL R103, RZ, 0x1, P0 ;  /* 0x00000001ff677807 */ /* 0x000fe20000000000 */
[----:B------:R-:W-:Y:S01]  /*1730*/  IMAD.IADD R92, R92, 0x1, -R5 ;  /* 0x000000015c5c7824 */ /* 0x000fe200078e0a05 */
[----:B-1----:R-:W-:Y:S01]  /*1740*/  ULEA UR41, UR4, UR41, 0x18 ;  /* 0x0000002904297291 */ /* 0x002fe2000f8ec03f */
[----:B------:R-:W-:Y:S01]  /*1750*/  SHF.R.S32.HI R5, RZ, 0x5, R0 ;  /* 0x00000005ff057819 */ /* 0x000fe20000011400 */
[----:B------:R-:W-:-:S02]  /*1760*/  IMAD.U32 R95, RZ, RZ, UR42 ;  /* 0x0000002aff5f7e24 */ /* 0x000fc4000f8e00ff */
[----:B------:R-:W-:Y:S01]  /*1770*/  UIADD3 UR47, UR41, 0x130, URZ ;  /* 0x00000130292f7890 */ /* 0x000fe2000fffe03f */
[--C-:B------:R-:W-:Y:S01]  /*1780*/  SHF.R.S32.HI R93, RZ, 0x1f, R92.reuse ;  /* 0x0000001fff5d7819 */ /* 0x100fe2000001145c */
[----:B------:R-:W-:Y:S01]  /*1790*/  UIADD3 UR4, UR41, 0x200, URZ ;  /* 0x0000020029047890 */ /* 0x000fe2000fffe03f */
[--C-:B------:R-:W-:Y:S01]  /*17a0*/  IMAD R98, R5, -0x10, -R92.reuse ;  /* 0xfffffff005627824 */ /* 0x100fe200078e0a5c */
[----:B------:R-:W-:Y:S01]  /*17b0*/  UIADD3 UR5, UR41, 0x12200, URZ ;  /* 0x0001220029057890 */ /* 0x000fe2000fffe03f */
[----:B------:R-:W-:Y:S01]  /*17c0*/  LOP3.LUT R97, R95, 0x8, RZ, 0xc0, !PT ;  /* 0x000000085f617812 */ /* 0x000fe200078ec0ff */
[----:B------:R-:W-:Y:S01]  /*17d0*/  USHF.R.U32.HI UR4, URZ, 0x4, UR4 ;  /* 0x000000043f047899 */ /* 0x000fe20008011604 */
[----:B------:R-:W-:Y:S01]  /*17e0*/  IMAD.U32 R94, RZ, RZ, UR47 ;  /* 0x0000002fff5e7e24 */ /* 0x000fe2000f8e00ff */
[----:B------:R-:W-:Y:S01]  /*17f0*/  USHF.R.U32.HI UR5, URZ, 0x4, UR5 ;  /* 0x000000043f057899 */ /* 0x000fe20008011605 */
[----:B------:R-:W-:Y:S01]  /*1800*/  IMAD.WIDE R92, R5, 0x10, R92 ;  /* 0x00000010055c7825 */ /* 0x000fe200078e025c */
[----:B------:R-:W-:Y:S01]  /*1810*/  ULOP3.LUT UR4, UR4, 0x3fff, URZ, 0xc0, !UPT ;  /* 0x00003fff04047892 */ /* 0x000fe2000f8ec03f */
[----:B------:R-:W-:Y:S01]  /*1820*/  LOP3.LUT R95, R95, 0x8, RZ, 0xc, !PT ;  /* 0x000000085f5f7812 */ /* 0x000fe200078e0cff */
[----:B------:R-:W-:Y:S01]  /*1830*/  ULOP3.LUT UR5, UR5, 0x3fff, URZ, 0xc0, !UPT ;  /* 0x00003fff05057892 */ /* 0x000fe2000f8ec03f */
[----:B------:R-:W-:Y:S01]  /*1840*/  VIADD R96, R94, UR42 ;  /* 0x0000002a5e607c36 */ /* 0x000fe20008000000 */
[----:B------:R-:W-:Y:S01]  /*1850*/  LOP3.LUT R97, R97, 0x18, RZ, 0x3c, !PT ;  /* 0x0000001861617812 */ /* 0x000fe200078e3cff */
[----:B------:R-:W-:Y:S01]  /*1860*/  VIADD R98, R98, UR6 ;  /* 0x0000000662627c36 */ /* 0x000fe20008000000 */
[----:B------:R-:W-:-:S02]  /*1870*/  ULOP3.LUT UR44, UR4, 0x10000, URZ, 0xfc, !UPT ;  /* 0x00010000042c7892 */ /* 0x000fc4000f8efc3f */
[----:B------:R-:W-:-:S12]  /*1880*/  ULOP3.LUT UR45, UR5, 0x10000, URZ, 0xfc, !UPT ;  /* 0x00010000052d7892 */ /* 0x000fd8000f8efc3f */
.L_x_167:
[----:B------:R-:W-:Y:S01]  /*1890*/  SHF.L.U32 R3, R103, 0x1f, RZ ;  /* 0x0000001f67037819 */ /* 0x000fe200000006ff */
[----:B------:R-:W-:Y:S02]  /*18a0*/  ULDC UR4, c[0x0][0x28c] ;  /* 0x0000a30000047ab9 */ /* 0x000fe40000000800 */
[----:B------:R-:W-:Y:S01]  /*18b0*/  ISETP.LT.AND P1, PT, RZ, UR4, PT ;  /* 0x00000004ff007c0c */ /* 0x000fe2000bf21270 */
[----:B------:R-:W1:Y:S02]  /*18c0*/  SYNCS.PHASECHK.TRANS64.TRYWAIT P0, [R94+UR42], R3 ;  /* 0x000000035e0075a7 */ /* 0x000e64000800016a */
[----:B-1-3--:R-:W-:Y:S10]  /*18d0*/  @!P0 BRA `(.L_x_20) ;  /* 0x0000006800388947 */ /* 0x00aff40003800000 */
.L_x_203:
[----:B------:R-:W-:Y:S05]  /*18e0*/  @P1 BRA `(.L_x_21) ;  /* 0x0000000000401947 */ /* 0x000fea0003800000 */
[----:B------:R-:W-:Y:S01]  /*18f0*/  MOV R0, 0x0 ;  /* 0x0000000000007802 */ /* 0x000fe20000000f00 */
[----:B------:R-:W-:Y:S01]  /*1900*/  ULDC.64 UR4, c[0x4][0x68] ;  /* 0x01001a0000047ab9 */ /* 0x000fe20000000a00 */
[----:B------:R-:W-:Y:S01]  /*1910*/  ULDC.64 UR6, c[0x4][0x8] ;  /* 0x0100020000067ab9 */ /* 0x000fe20000000a00 */
[----:B------:R-:W-:Y:S01]  /*1920*/  IMAD.U32 R4, RZ, RZ, UR4 ;  /* 0x00000004ff047e24 */ /* 0x000fe2000f8e00ff */
[----:B------:R2:W3:Y:S01]  /*1930*/  LDC.64 R14, c[0x4][R0] ;  /* 0x01000000000e7b82 */ /* 0x0004e20000000a00 */
[----:B------:R-:W-:Y:S01]  /*1940*/  IMAD.U32 R5, RZ, RZ, UR5 ;  /* 0x00000005ff057e24 */ /* 0x000fe2000f8e00ff */
[----:B------:R-:W-:Y:S01]  /*1950*/  ULDC.64 UR4, c[0x4][0x70] ;  /* 0x01001c0000047ab9 */ /* 0x000fe20000000a00 */
[----:B------:R-:W-:Y:S02]  /*1960*/  IMAD.U32 R10, RZ, RZ, UR6 ;  /* 0x00000006ff0a7e24 */ /* 0x000fe4000f8e00ff */
[----:B------:R-:W-:Y:S02]  /*1970*/  IMAD.U32 R6, RZ, RZ, UR4 ;  /* 0x00000004ff067e24 */ /* 0x000fe4000f8e00ff */
[----:B------:R-:W-:-:S02]  /*1980*/  IMAD.U32 R7, RZ, RZ, UR5 ;  /* 0x00000005ff077e24 */ /* 0x000fc4000f8e00ff */
[----:B------:R-:W-:Y:S02]  /*1990*/  IMAD.U32 R11, RZ, RZ, UR7 ;  /* 0x00000007ff0b7e24 */ /* 0x000fe4000f8e00ff */
[----:B------:R-:W-:Y:S02]  /*19a0*/  IMAD.MOV.U32 R8, RZ, RZ, 0x1e1 ;  /* 0x000001e1ff087424 */ /* 0x000fe400078e00ff */
[----:B0-----:R-:W-:Y:S02]  /*19b0*/  IMAD.MOV.U32 R12, RZ, RZ, 0x1 ;  /* 0x00000001ff0c7424 */ /* 0x001fe400078e00ff */
[----:B--2---:R-:W-:-:S07]  /*19c0*/  IMAD.MOV.U32 R13, RZ, RZ, RZ ;  /* 0x000000ffff0d7224 */ /* 0x004fce00078e00ff */
[----:B------:R-:W-:-:S07]  /*19d0*/  LEPC R20, `(.L_x_21) ;  /* 0x000000001014794e */ /* 0x000fce0000000000 */
[----:B-1-3-5:R-:W-:Y:S05]  /*19e0*/  CALL.ABS.NOINC R14 ;  /* 0x000000000e007343 */ /* 0x02afea0003c00000 */
.L_x_21:
[----:B------:R-:W-:-:S13]  /*19f0*/  ISETP.NE.AND P0, PT, R102, 0x3, PT ;  /* 0x000000036600780c */ /* 0x000fda0003f05270 */
[----:B------:R-:W-:Y:S05]  /*1a00*/  @!P0 BRA `(.L_x_22) ;  /* 0x0000000000048947 */ /* 0x000fea0003800000 */
[----:B------:R-:W-:Y:S01]  /*1a10*/  BPT.TRAP 0x1 ;  /* 0x000000040000795c */ /* 0x000fe20000300000 */
.L_x_22:
[----:B-1----:R-:W-:Y:S02]  /*1a20*/  IMAD.U32 R3, RZ, RZ, UR38 ;  /* 0x00000026ff037e24 */ /* 0x002fe4000f8e00ff */
[----:B------:R-:W-:-:S03]  /*1a30*/  IMAD.U32 R0, RZ, RZ, UR39 ;  /* 0x00000027ff007e24 */ /* 0x000fc6000f8e00ff */
[----:B------:R-:W-:Y:S02]  /*1a40*/  LEA R3, R3, UR41, 0x3 ;  /* 0x0000002903037c11 */ /* 0x000fe4000f8e18ff */
[----:B------:R-:W-:-:S04]  /*1a50*/  SHF.L.U32 R0, R0, 0x1f, RZ ;  /* 0x0000001f00007819 */ /* 0x000fc800000006ff */
[----:B------:R1:W2:Y:S01]  /*1a60*/  SYNCS.PHASECHK.TRANS64.TRYWAIT P1, [R3+URZ], R0 ;  /* 0x00000000030075a7 */ /* 0x0002a2000802017f */
[----:B------:R-:W-:Y:S05]  /*1a70*/  @!P0 BRA `(.L_x_23) ;  /* 0x0000000000048947 */ /* 0x000fea0003800000 */
[----:B------:R-:W-:Y:S01]  /*1a80*/  BPT.TRAP 0x1 ;  /* 0x000000040000795c */ /* 0x000fe20000300000 */
.L_x_23:
[----:B--2---:R-:W-:Y:S05]  /*1a90*/  @P1 BRA `(.L_x_24) ;  /* 0x0000000000081947 */ /* 0x004fea0003800000 */
[----:B------:R-:W2:Y:S02]  /*1aa0*/  SYNCS.PHASECHK.TRANS64.TRYWAIT P1, [R3+URZ], R0 ;  /* 0x00000000030075a7 */ /* 0x000ea4000802017f */
[----:B--2---:R-:W-:Y:S05]  /*1ab0*/  @!P1 BRA `(.L_x_25) ;  /* 0x0000006400d49947 */ /* 0x004fea0003800000 */
.L_x_24:
[----:B------:R-:W-:Y:S05]  /*1ac0*/  WARPSYNC.ALL ;  /* 0x0000000000007948 */ /* 0x000fea0003800000 */
[----:B------:R-:W-:Y:S01]  /*1ad0*/  ULEA UR4, UR38, UR44, 0x8 ;  /* 0x0000002c26047291 */ /* 0x000fe2000f8e403f */
[----:B------:R-:W-:Y:S01]  /*1ae0*/  WARPGROUP.ARRIVE ;  /* 0x00000000000079c5 */ /* 0x000fe20000000000 */
[----:B------:R-:W-:Y:S01]  /*1af0*/  ULEA UR6, UR38, UR45, 0x9 ;  /* 0x0000002d26067291 */ /* 0x000fe2000f8e483f */
[----:B-12---:R-:W-:Y:S01]  /*1b00*/  IMAD.U32 R0, RZ, RZ, UR43 ;  /* 0x0000002bff007e24 */ /* 0x006fe2000f8e00ff */
[----:B------:R-:W-:Y:S01]  /*1b10*/  UMOV UR5, 0x80000020 ;  /* 0x8000002000057882 */ /* 0x000fe20000000000 */
[----:B------:R-:W-:-:S03]  /*1b20*/  UMOV UR7, 0x80000020 ;  /* 0x8000002000077882 */ /* 0x000fc60000000000 */
[----:B------:R-:W-:-:S03]  /*1b30*/  ISETP.GE.AND P1, PT, R0, 0x1, PT ;  /* 0x000000010000780c */ /* 0x000fc60003f26270 */
[----:B------:R-:W-:Y:S01]  /*1b40*/  HGMMA.64x128x16.F32.BF16 R24, gdesc[UR4], RZ, !UPT, gsb0 ;  /* 0x01e00000041879f0 */ /* 0x000fe2000c0018ff */
[----:B------:R-:W-:Y:S02]  /*1b50*/  UIADD3 UR4, UR4, 0x2, URZ ;  /* 0x0000000204047890 */ /* 0x000fe4000fffe03f */
[----:B------:R-:W-:Y:S01]  /*1b60*/  UIADD3 UR6, UR6, 0x2, URZ ;  /* 0x0000000206067890 */ /* 0x000fe2000fffe03f */
[----:B------:R-:W-:Y:S01]  /*1b70*/  UMOV UR5, 0x80000020 ;  /* 0x8000002000057882 */ /* 0x000fe20000000000 */
[----:B------:R-:W-:Y:S01]  /*1b80*/  UMOV UR7, 0x80000020 ;  /* 0x8000002000077882 */ /* 0x000fe20000000000 */
[----:B------:R-:W-:Y:S02]  /*1b90*/  WARPGROUP.DEPBAR.LE gsb0, 0x0 ;  /* 0x00008000000079c5 */ /* 0x000fe40000010000 */
[----:B------:R-:W-:-:S06]  /*1ba0*/  WARPGROUP.ARRIVE ;  /* 0x00000000000079c5 */ /* 0x000fcc0000000000 */
[----:B------:R-:W-:Y:S03]  /*1bb0*/  HGMMA.64x128x16.F32.BF16 R24, gdesc[UR4], R24, gsb0 ;  /* 0x01e00000041879f0 */ /* 0x000fe60008001818 */
[----:B------:R-:W-:Y:S02]  /*1bc0*/  WARPGROUP.DEPBAR.LE gsb0, 0x0 ;  /* 0x00008000000079c5 */ /* 0x000fe40000010000 */
[----:B------:R-:W-:Y:S05]  /*1bd0*/  @!P1 BRA `(.L_x_26) ;  /* 0x0000000000d49947 */ /* 0x000fea0003800000 */
[----:B------:R-:W-:Y:S01]  /*1be0*/  UIADD3 UR4, UR38, 0x1, URZ ;  /* 0x0000000126047890 */ /* 0x000fe2000fffe03f */
[----:B------:R-:W-:Y:S02]  /*1bf0*/  IMAD.U32 R0, RZ, RZ, UR43 ;  /* 0x0000002bff007e24 */ /* 0x000fe4000f8e00ff */
[----:B------:R-:W-:Y:S01]  /*1c00*/  IMAD.U32 R3, RZ, RZ, UR38 ;  /* 0x00000026ff037e24 */ /* 0x000fe2000f8e00ff */
[----:B------:R-:W-:-:S04]  /*1c10*/  UISETP.NE.AND UP0, UPT, UR4, 0x12, UPT ;  /* 0x000000120400788c */ /* 0x000fc8000bf05270 */
[----:B------:R-:W-:Y:S02]  /*1c20*/  USEL UR5, URZ, 0x1, UP0 ;  /* 0x000000013f057887 */ /* 0x000fe40008000000 */
[----:B------:R-:W-:Y:S02]  /*1c30*/  USEL UR8, UR4, URZ, UP0 ;  /* 0x0000003f04087287 */ /* 0x000fe40008000000 */
[----:B------:R-:W-:-:S06]  /*1c40*/  ULOP3.LUT UR5, UR39, UR5, URZ, 0x3c, !UPT ;  /* 0x0000000527057292 */ /* 0x000fcc000f8e3c3f */
[----:B------:R-:W-:-:S07]  /*1c50*/  IMAD.U32 R6, RZ, RZ, UR5 ;  /* 0x00000005ff067e24 */ /* 0x000fce000f8e00ff */
.L_x_33:
[----:B------:R-:W-:Y:S05]  /*1c60*/  @!P0 BRA `(.L_x_27) ;  /* 0x0000000000048947 */ /* 0x000fea0003800000 */
[----:B------:R-:W-:Y:S01]  /*1c70*/  BPT.TRAP 0x1 ;  /* 0x000000040000795c */ /* 0x000fe20000300000 */
.L_x_27:
[----:B------:R-:W-:Y:S01]  /*1c80*/  ULEA UR4, UR8, UR41, 0x3 ;  /* 0x0000002908047291 */ /* 0x000fe2000f8e183f */
[----:B------:R-:W-:-:S08]  /*1c90*/  SHF.L.U32 R4, R6, 0x1f, RZ ;  /* 0x0000001f06047819 */ /* 0x000fd000000006ff */
[----:B------:R1:W2:Y:S01]  /*1ca0*/  SYNCS.PHASECHK.TRANS64.TRYWAIT P1, [UR4], R4 ;  /* 0x00000004ff0075a7 */ /* 0x0002a20008020144 */
[----:B------:R-:W-:Y:S05]  /*1cb0*/  @!P0 BRA `(.L_x_28) ;  /* 0x0000000000048947 */ /* 0x000fea0003800000 */
[----:B------:R-:W-:Y:S01]  /*1cc0*/  BPT.TRAP 0x1 ;  /* 0x000000040000795c */ /* 0x000fe20000300000 */
.L_x_28:
[----:B--2---:R-:W-:Y:S05]  /*1cd0*/  @P1 BRA `(.L_x_29) ;  /* 0x0000000000081947 */ /* 0x004fea0003800000 */
[----:B------:R-:W2:Y:S02]  /*1ce0*/  SYNCS.PHASECHK.TRANS64.TRYWAIT P1, [UR4], R4 ;  /* 0x00000004ff0075a7 */ /* 0x000ea40008020144 */
[----:B--2---:R-:W-:Y:S05]  /*1cf0*/  @!P1 BRA `(.L_x_30) ;  /* 0x0000006400589947 */ /* 0x004fea0003800000 */
.L_x_29:
[----:B------:R-:W-:Y:S01]  /*1d00*/  ULEA UR4, UR8, UR44, 0x8 ;  /* 0x0000002c08047291 */ /* 0x000fe2000f8e403f */
[----:B------:R-:W-:Y:S01]  /*1d10*/  WARPGROUP.ARRIVE ;  /* 0x00000000000079c5 */ /* 0x000fe20000000000 */
[----:B------:R-:W-:Y:S01]  /*1d20*/  ULEA UR6, UR8, UR45, 0x9 ;  /* 0x0000002d08067291 */ /* 0x000fe2000f8e483f */
[----:B------:R-:W-:Y:S01]  /*1d30*/  UMOV UR5, 0x80000020 ;  /* 0x8000002000057882 */ /* 0x000fe20000000000 */
[----:B------:R-:W-:-:S07]  /*1d40*/  UMOV UR7, 0x80000020 ;  /* 0x8000002000077882 */ /* 0x000fce0000000000 */
[----:B------:R-:W-:Y:S01]  /*1d50*/  HGMMA.64x128x16.F32.BF16 R24, gdesc[UR4], R24, gsb0 ;  /* 0x01e00000041879f0 */ /* 0x000fe20008001818 */
        /* <DEDUP_REMOVED lines=9> */
[----:B------:R-:W-:Y:S01]  /*1df0*/  BPT.TRAP 0x1 ;  /* 0x000000040000795c */ /* 0x000fe20000300000 */
.L_x_31:
[----:B------:R-:W-:-:S13]  /*1e00*/  ISETP.NE.AND P1, PT, R99, RZ, PT ;  /* 0x000000ff6300720c */ /* 0x000fda0003f25270 */
[----:B-12---:R-:W-:-:S05]  /*1e10*/  @P1 LEA R4, R3, UR41, 0x3 ;  /* 0x0000002903041c11 */ /* 0x006fca000f8e18ff */
[----:B------:R-:W-:-:S05]  /*1e20*/  @P1 VIADD R5, R4, 0x90 ;  /* 0x0000009004051836 */ /* 0x000fca0000000000 */
[----:B------:R-:W-:-:S04]  /*1e30*/  @P1 PRMT R5, R88, 0x654, R5 ;  /* 0x0000065458051816 */ /* 0x000fc80000000005 */
[----:B------:R1:W-:Y:S01]  /*1e40*/  @P1 SYNCS.ARRIVE.TRANS64.RED.A1T0 RZ, [R5+URZ], RZ ;  /* 0x000000ff05ff19a7 */ /* 0x0003e2000810043f */
[----:B------:R-:W-:-:S13]  /*1e50*/  ISETP.GT.U32.AND P1, PT, R16, 0x1, PT ;  /* 0x000000011000780c */ /* 0x000fda0003f24070 */
[----:B-1----:R-:W-:Y:S05]  /*1e60*/  @P1 BRA `(.L_x_32) ;  /* 0x0000000000041947 */ /* 0x002fea0003800000 */
[----:B------:R-:W-:Y:S01]  /*1e70*/  BPT.TRAP 0x1 ;  /* 0x000000040000795c */ /* 0x000fe20000300000 */
.L_x_32:
[----:B------:R-:W-:Y:S01]  /*1e80*/  UIADD3 UR8, UR8, 0x1, URZ ;  /* 0x0000000108087890 */ /* 0x000fe2000fffe03f */
[C---:B------:R-:W-:Y:S01]  /*1e90*/  ISETP.GT.AND P2, PT, R0.reuse, 0x1, PT ;  /* 0x000000010000780c */ /* 0x040fe20003f44270 */
[----:B------:R-:W-:Y:S02]  /*1ea0*/  VIADD R3, R3, 0x1 ;  /* 0x0000000103037836 */ /* 0x000fe40000000000 */
[----:B------:R-:W-:Y:S01]  /*1eb0*/  UISETP.NE.AND UP0, UPT, UR8, 0x12, UPT ;  /* 0x000000120800788c */ /* 0x000fe2000bf05270 */
[----:B------:R-:W-:Y:S02]  /*1ec0*/  VIADD R0, R0, 0xffffffff ;  /* 0xffffffff00007836 */ /* 0x000fe40000000000 */
[C---:B------:R-:W-:Y:S01]  /*1ed0*/  ISETP.NE.AND P1, PT, R3.reuse, 0x12, PT ;  /* 0x000000120300780c */ /* 0x040fe20003f25270 */
[----:B------:R-:W-:Y:S02]  /*1ee0*/  USEL UR4, URZ, 0x1, UP0 ;  /* 0x000000013f047887 */ /* 0x000fe40008000000 */
[----:B------:R-:W-:Y:S01]  /*1ef0*/  USEL UR8, UR8, URZ, UP0 ;  /* 0x0000003f08087287 */ /* 0x000fe20008000000 */
[----:B------:R-:W-:-:S03]  /*1f00*/  SEL R3, R3, RZ, P1 ;  /* 0x000000ff03037207 */ /* 0x000fc60000800000 */
[----:B------:R-:W-:Y:S01]  /*1f10*/  LOP3.LUT R6, R6, UR4, RZ, 0x3c, !PT ;  /* 0x0000000406067c12 */ /* 0x000fe2000f8e3cff */
[----:B------:R-:W-:Y:S07]  /*1f20*/  @P2 BRA `(.L_x_33) ;  /* 0xfffffffc004c2947 */ /* 0x000fee000383ffff */
.L_x_26:
[----:B------:R-:W1:Y:S01]  /*1f30*/  LDC R0, c[0x0][0x28c] ;  /* 0x0000a300ff007b82 */ /* 0x000e620000000800 */
[----:B------:R2:W-:Y:S01]  /*1f40*/  SYNCS.ARRIVE.TRANS64.A1T0 RZ, [R95+UR47], RZ ;  /* 0x000000ff5fff79a7 */ /* 0x0005e2000810002f */
[----:B-1----:R-:W-:-:S13]  /*1f50*/  ISETP.GE.AND P1, PT, R0, 0x1, PT ;  /* 0x000000010000780c */ /* 0x002fda0003f26270 */
[----:B--2---:R-:W-:Y:S05]  /*1f60*/  @!P1 BRA `(.L_x_34) ;  /* 0x0000000000449947 */ /* 0x004fea0003800000 */
[----:B------:R-:W-:Y:S05]  /*1f70*/  @!P0 BRA `(.L_x_35) ;  /* 0x0000000000048947 */ /* 0x000fea0003800000 */
[----:B------:R-:W-:Y:S01]  /*1f80*/  BPT.TRAP 0x1 ;  /* 0x000000040000795c */ /* 0x000fe20000300000 */
.L_x_35:
[----:B------:R-:W-:-:S13]  /*1f90*/  ISETP.NE.AND P0, PT, R99, RZ, PT ;  /* 0x000000ff6300720c */ /* 0x000fda0003f05270 */
[----:B------:R-:W-:-:S05]  /*1fa0*/  VOTEU.ANY UP0, P0 ;  /* 0x00000000003f7886 */ /* 0x000fca0000000100 */
[----:B------:R-:W-:-:S06]  /*1fb0*/  @UP0 UIADD3 UR4, UR43, UR38, URZ ;  /* 0x000000262b040290 */ /* 0x000fcc000fffe03f */
[----:B------:R-:W-:Y:S02]  /*1fc0*/  IMAD.U32 R4, RZ, RZ, UR4 ;  /* 0x00000004ff047e24 */ /* 0x000fe4000f8e00ff */
[----:B------:R-:W-:Y:S02]  /*1fd0*/  IMAD.U32 R3, RZ, RZ, UR4 ;  /* 0x00000004ff037e24 */ /* 0x000fe4000f8e00ff */
[----:B------:R-:W-:-:S05]  /*1fe0*/  @P0 IMAD.WIDE.U32 R4, R4, 0x38e38e39, RZ ;  /* 0x38e38e3904040825 */ /* 0x000fca00078e00ff */
[----:B------:R-:W-:-:S05]  /*1ff0*/  @P0 SHF.R.U32.HI R0, RZ, 0x2, R5 ;  /* 0x00000002ff000819 */ /* 0x000fca0000011605 */
[----:B------:R-:W-:-:S05]  /*2000*/  @P0 IMAD R0, R0, -0x12, R3 ;  /* 0xffffffee00000824 */ /* 0x000fca00078e0203 */
[----:B------:R-:W-:-:S05]  /*2010*/  @P0 LEA R0, R0, UR41, 0x3 ;  /* 0x0000002900000c11 */ /* 0x000fca000f8e18ff */
[----:B------:R-:W-:-:S05]  /*2020*/  @P0 VIADD R3, R0, 0x90 ;  /* 0x0000009000030836 */ /* 0x000fca0000000000 */
[----:B------:R-:W-:-:S04]  /*2030*/  @P0 PRMT R3, R88, 0x654, R3 ;  /* 0x0000065458030816 */ /* 0x000fc80000000003 */
[----:B------:R1:W-:Y:S01]  /*2040*/  @P0 SYNCS.ARRIVE.TRANS64.RED.A1T0 RZ, [R3+URZ], RZ ;  /* 0x000000ff03ff09a7 */ /* 0x0003e2000810043f */
[----:B------:R-:W-:-:S13]  /*2050*/  ISETP.GT.U32.AND P0, PT, R16, 0x1, PT ;  /* 0x000000011000780c */ /* 0x000fda0003f04070 */
[----:B-1----:R-:W-:Y:S05]  /*2060*/  @P0 BRA `(.L_x_34) ;  /* 0x0000000000040947 */ /* 0x002fea0003800000 */
[----:B------:R-:W-:Y:S01]  /*2070*/  BPT.TRAP 0x1 ;  /* 0x000000040000795c */ /* 0x000fe20000300000 */
.L_x_34:
[----:B------:R-:W-:Y:S01]  /*2080*/  SHF.L.U32 R3, R103, 0x1f, RZ ;  /* 0x0000001f67037819 */ /* 0x000fe200000006ff */
[----:B------:R-:W-:Y:S01]  /*2090*/  UIADD3 UR38, UR46, UR38, URZ ;  /* 0x000000262e267290 */ /* 0x000fe2000fffe03f */
[----:B------:R-:W1:Y:S01]  /*20a0*/  LDC R0, c[0x0][0x288] ;  /* 0x0000a200ff007b82 */ /* 0x000e620000000800 */
[----:B------:R-:W-:Y:S01]  /*20b0*/  UISETP.GE.U32.AND UP1, UPT, UR46, 0x12, UPT ;  /* 0x000000122e00788c */ /* 0x000fe2000bf26070 */
[----:B------:R-:W-:Y:S01]  /*20c0*/  IMAD.SHL.U32 R10, R91, 0x2, RZ ;  /* 0x000000025b0a7824 */ /* 0x000fe200078e00ff */
[----:B------:R-:W-:Y:S02]  /*20d0*/  UISETP.GT.U32.AND UP0, UPT, UR38, 0x11, UPT ;  /* 0x000000112600788c */ /* 0x000fe4000bf04070 */
[----:B------:R-:W-:Y:S02]  /*20e0*/  UIMAD.WIDE.U32 UR4, UR38, 0x38e38e39, URZ ;  /* 0x38e38e39260478a5 */ /* 0x000fe4000f8e003f */
[----:B------:R-:W-:Y:S01]  /*20f0*/  UISETP.LT.U32.AND UP0, UPT, UR46, 0x12, UP0 ;  /* 0x000000122e00788c */ /* 0x000fe20008701070 */
[----:B------:R-:W2:Y:S01]  /*2100*/  SYNCS.PHASECHK.TRANS64.TRYWAIT P0, [R94+UR42+0x10], R3 ;  /* 0x000010035e0075a7 */ /* 0x000ea2000800016a */
[----:B------:R-:W-:Y:S01]  /*2110*/  USHF.R.U32.HI UR4, URZ, 0x2, UR5 ;  /* 0x000000023f047899 */ /* 0x000fe20008011605 */
[----:B------:R-:W-:Y:S01]  /*2120*/  SHF.R.S32.HI R11, RZ, 0x1f, R10 ;  /* 0x0000001fff0b7819 */ /* 0x000fe2000001140a */
[----:B------:R-:W-:-:S02]  /*2130*/  USEL UR6, URZ, 0x1, !UP0 ;  /* 0x000000013f067887 */ /* 0x000fc4000c000000 */
[----:B------:R-:W-:Y:S02]  /*2140*/  UIMAD UR38, UR4, -0x12, UR38 ;  /* 0xffffffee042678a4 */ /* 0x000fe4000f8e0226 */
[----:B------:R-:W-:-:S04]  /*2150*/  ULOP3.LUT UR39, UR39, UR6, URZ, 0x3c, !UPT ;  /* 0x0000000627277292 */ /* 0x000fc8000f8e3c3f */
[----:B------:R-:W-:Y:S01]  /*2160*/  @UP1 ULOP3.LUT UR39, UR39, 0x1, UR4, 0x78, !UPT ;  /* 0x0000000127271892 */ /* 0x000fe2000f8e7804 */
[----:B-12---:R-:W-:Y:S11]  /*2170*/  @!P0 BRA `(.L_x_36) ;  /* 0x0000006000508947 */ /* 0x006ff60003800000 */
.L_x_204:
[----:B------:R-:W-:Y:S01]  /*2180*/  IMAD.SHL.U32 R9, R19, 0x40, RZ ;  /* 0x0000004013097824 */ /* 0x000fe200078e00ff */
[----:B------:R-:W-:Y:S01]  /*2190*/  ULDC UR6, c[0x0][0x284] ;  /* 0x0000a10000067ab9 */ /* 0x000fe20000000800 */
[----:B------:R-:W-:Y:S01]  /*21a0*/  IMAD.SHL.U32 R20, R22, 0x80, RZ ;  /* 0x0000008016147824 */ /* 0x000fe200078e00ff */
[----:B0-----:R-:W-:Y:S01]  /*21b0*/  SHF.R.S32.HI R13, RZ, 0x1f, R2 ;  /* 0x0000001fff0d7819 */ /* 0x001fe20000011402 */
[----:B------:R-:W-:Y:S01]  /*21c0*/  ULDC.64 UR4, c[0x0][0x5d0] ;  /* 0x0001740000047ab9 */ /* 0x000fe20000000a00 */
[----:B------:R-:W-:Y:S01]  /*21d0*/  ISETP.GE.AND P0, PT, R9, UR6, PT ;  /* 0x0000000609007c0c */ /* 0x000fe2000bf06270 */
[----:B------:R-:W-:Y:S01]  /*21e0*/  IMAD.WIDE.U32 R4, R2, UR4, R10 ;  /* 0x0000000402047c25 */ /* 0x000fe2000f8e000a */
[----:B------:R-:W-:Y:S02]  /*21f0*/  SHF.R.S32.HI R21, RZ, 0x1f, R20 ;  /* 0x0000001fff157819 */ /* 0x000fe40000011414 */
[C---:B------:R-:W-:Y:S01]  /*2200*/  ISETP.GE.OR P0, PT, R20.reuse, R0, P0 ;  /* 0x000000001400720c */ /* 0x040fe20000706670 */
[----:B-1----:R-:W-:Y:S01]  /*2210*/  IMAD R3, R13, UR4, RZ ;  /* 0x000000040d037c24 */ /* 0x002fe2000f8e02ff */
[----:B------:R-:W-:-:S03]  /*2220*/  IADD3 R4, P1, R20, R4, RZ ;  /* 0x0000000414047210 */ /* 0x000fc60007f3e0ff */
[----:B------:R-:W-:-:S05]  /*2230*/  IMAD R3, R2, UR5, R3 ;  /* 0x0000000502037c24 */ /* 0x000fca000f8e0203 */
[----:B------:R-:W-:-:S03]  /*2240*/  IADD3.X R5, R21, R5, R3, P1, !PT ;  /* 0x0000000515057210 */ /* 0x000fc60000ffe403 */
[----:B------:R-:W-:Y:S05]  /*2250*/  @P0 BRA `(.L_x_37) ;  /* 0x00000040001c0947 */ /* 0x000fea0003800000 */
[----:B------:R-:W0:Y:S01]  /*2260*/  LDC.64 R6, c[0x0][0x5c8] ;  /* 0x00017200ff067b82 */ /* 0x000e220000000a00 */
[----:B-----5:R-:W-:Y:S01]  /*2270*/  FSETP.NEU.AND P1, PT, R90, RZ, PT ;  /* 0x000000ff5a00720b */ /* 0x020fe20003f2d000 */
[----:B------:R-:W-:Y:S01]  /*2280*/  IMAD R3, R91, -0x2, R0 ;  /* 0xfffffffe5b037824 */ /* 0x000fe200078e0200 */
[----:B------:R-:W-:Y:S01]  /*2290*/  BSSY B0, `(.L_x_37) ;  /* 0x0000403000007945 */ /* 0x000fe20003800000 */
[----:B------:R-:W-:-:S04]  /*22a0*/  IMAD.WIDE R104, R19, 0x40, R92 ;  /* 0x0000004013687825 */ /* 0x000fc800078e025c */
[----:B------:R-:W-:Y:S02]  /*22b0*/  IMAD.IADD R3, R3, 0x1, -R20 ;  /* 0x0000000103037824 */ /* 0x000fe400078e0a14 */
[----:B------:R-:W-:-:S03]  /*22c0*/  IMAD.IADD R0, R98, 0x1, -R9 ;  /* 0x0000000162007824 */ /* 0x000fc600078e0a09 */
[----:B------:R-:W-:-:S04]  /*22d0*/  ISETP.GT.AND P0, PT, R3, RZ, PT ;  /* 0x000000ff0300720c */ /* 0x000fc80003f04270 */
[----:B------:R-:W-:Y:S01]  /*22e0*/  ISETP.GT.AND P3, PT, R0, RZ, P0 ;  /* 0x000000ff0000720c */ /* 0x000fe20000764270 */
[-C--:B0-----:R-:W-:Y:S02]  /*22f0*/  IMAD R8, R105, R6.reuse, RZ ;  /* 0x0000000669087224 */ /* 0x081fe400078e02ff */
[----:B------:R-:W-:-:S04]  /*2300*/  IMAD.WIDE.U32 R106, R104, R6, R4 ;  /* 0x00000006686a7225 */ /* 0x000fc800078e0004 */
[----:B------:R-:W-:-:S04]  /*2310*/  IMAD R5, R104, R7, R8 ;  /* 0x0000000768057224 */ /* 0x000fc800078e0208 */
[----:B------:R-:W-:Y:S01]  /*2320*/  IMAD.IADD R115, R107, 0x1, R5 ;  /* 0x000000016b737824 */ /* 0x000fe200078e0205 */
[----:B------:R-:W-:Y:S06]  /*2330*/  @!P1 BRA `(.L_x_38) ;  /* 0x0000002c00289947 */ /* 0x000fec0003800000 */
[----:B------:R-:W0:Y:S01]  /*2340*/  LDC.64 R108, c[0x0][0x5b8] ;  /* 0x00016e00ff6c7b82 */ /* 0x000e220000000a00 */
[----:B------:R-:W-:-:S07]  /*2350*/  ULDC.64 UR4, c[0x0][0x5c0] ;  /* 0x0001700000047ab9 */ /* 0x000fce0000000a00 */
[----:B------:R-:W1:Y:S08]  /*2360*/  LDC.64 R110, c[0x0][0x5b0] ;  /* 0x00016c00ff6e7b82 */ /* 0x000e700000000a00 */
[----:B------:R-:W2:Y:S01]  /*2370*/  LDC.64 R112, c[0x0][0x5a8] ;  /* 0x00016a00ff707b82 */ /* 0x000ea20000000a00 */
[-C--:B0-----:R-:W-:Y:S02]  /*2380*/  IMAD R8, R13, R108.reuse, RZ ;  /* 0x0000006c0d087224 */ /* 0x081fe400078e02ff */
[----:B------:R-:W-:-:S04]  /*2390*/  IMAD.WIDE.U32 R4, R2, R108, R10 ;  /* 0x0000006c02047225 */ /* 0x000fc800078e000a */
[----:B------:R-:W-:Y:S01]  /*23a0*/  IMAD R107, R2, R109, R8 ;  /* 0x0000006d026b7224 */ /* 0x000fe200078e0208 */
[----:B------:R-:W-:Y:S01]  /*23b0*/  IADD3 R12, P1, R20, R4, RZ ;  /* 0x00000004140c7210 */ /* 0x000fe20007f3e0ff */
[----:B-1----:R-:W-:-:S03]  /*23c0*/  IMAD R4, R105, R110, RZ ;  /* 0x0000006e69047224 */ /* 0x002fc600078e02ff */
[----:B------:R-:W-:Y:S01]  /*23d0*/  IADD3.X R13, R21, R5, R107, P1, !PT ;  /* 0x00000005150d7210 */ /* 0x000fe20000ffe46b */
[C---:B------:R-:W-:Y:S02]  /*23e0*/  IMAD R109, R104.reuse, R111, R4 ;  /* 0x0000006f686d7224 */ /* 0x040fe400078e0204 */
[----:B------:R-:W-:-:S04]  /*23f0*/  IMAD.WIDE.U32 R4, R104, R110, R12 ;  /* 0x0000006e68047225 */ /* 0x000fc800078e000c */
[----:B------:R-:W-:Y:S01]  /*2400*/  IMAD.IADD R5, R5, 0x1, R109 ;  /* 0x0000000105057824 */ /* 0x000fe200078e026d */
[----:B--2---:R-:W-:-:S04]  /*2410*/  LEA R14, P1, R4, R112, 0x1 ;  /* 0x00000070040e7211 */ /* 0x004fc800078208ff */
[----:B------:R-:W-:-:S05]  /*2420*/  LEA.HI.X R15, R4, R113, R5, 0x1, P1 ;  /* 0x00000071040f7211 */ /* 0x000fca00008f0c05 */
[----:B------:R0:W2:Y:S01]  /*2430*/  @P3 LDG.E.LTC128B.U16 R19, desc[UR36][R14.64] ;  /* 0x000000240e133981 */ /* 0x0000a2000c1e1520 */
[----:B------:R-:W-:Y:S01]  /*2440*/  IMAD.WIDE.U32 R4, R104, R110, R20 ;  /* 0x0000006e68047225 */ /* 0x000fe200078e0014 */
[----:B------:R-:W-:Y:S02]  /*2450*/  BSSY B1, `(.L_x_39) ;  /* 0x0000014000017945 */ /* 0x000fe40003800000 */
[----:B------:R-:W-:-:S04]  /*2460*/  IADD3 R100, P1, R10, R4, RZ ;  /* 0x000000040a647210 */ /* 0x000fc80007f3e0ff */
[----:B------:R-:W-:Y:S01]  /*2470*/  IADD3.X R101, R11, R109, R5, P1, !PT ;  /* 0x0000006d0b657210 */ /* 0x000fe20000ffe405 */
[----:B0-----:R-:W-:Y:S01]  /*2480*/  IMAD.SHL.U32 R14, R110, 0x8, RZ ;  /* 0x000000086e0e7824 */ /* 0x001fe200078e00ff */
[----:B------:R-:W-:Y:S02]  /*2490*/  LEA R8, P1, R106, UR4, 0x1 ;  /* 0x000000046a087c11 */ /* 0x000fe4000f8208ff */
[----:B------:R-:W-:Y:S01]  /*24a0*/  SHF.L.U64.HI R15, R110, 0x3, R111 ;  /* 0x000000036e0f7819 */ /* 0x000fe2000001026f */
[----:B------:R-:W-:-:S04]  /*24b0*/  IMAD.WIDE.U32 R100, R2, R108, R100 ;  /* 0x0000006c02647225 */ /* 0x000fc800078e0064 */
[----:B------:R-:W-:Y:S01]  /*24c0*/  IMAD.IADD R5, R107, 0x1, R101 ;  /* 0x000000016b057824 */ /* 0x000fe200078e0265 */
[----:B------:R-:W-:-:S04]  /*24d0*/  LEA R4, P4, R100, R112, 0x1 ;  /* 0x0000007064047211 */ /* 0x000fc800078808ff */
[----:B------:R-:W-:Y:S01]  /*24e0*/  LEA.HI.X R5, R100, R113, R5, 0x1, P4 ;  /* 0x0000007164057211 */ /* 0x000fe200020f0c05 */
[----:B--2---:R-:W-:-:S04]  /*24f0*/  IMAD.U32 R9, R19, 0x10000, RZ ;  /* 0x0001000013097824 */ /* 0x004fc800078e00ff */
[----:B------:R-:W-:-:S04]  /*2500*/  FMUL R9, R9, R90 ;  /* 0x0000005a09097220 */ /* 0x000fc80000400000 */
[----:B------:R-:W-:Y:S01]  /*2510*/  FFMA R24, R24, R89, R9 ;  /* 0x0000005918187223 */ /* 0x000fe20000000009 */
[----:B------:R-:W-:Y:S02]  /*2520*/  LEA.HI.X R9, R106, UR5, R115, 0x1, P1 ;  /* 0x000000056a097c11 */ /* 0x000fe400088f0c73 */
[----:B------:R-:W-:Y:S02]  /*2530*/  ISETP.GT.AND P1, PT, R3, 0x1, PT ;  /* 0x000000010300780c */ /* 0x000fe40003f24270 */
[----:B------:R-:W-:Y:S02]  /*2540*/  F2FP.BF16.F32.PACK_AB R24, RZ, R24 ;  /* 0x00000018ff18723e */ /* 0x000fe400000010ff */
[----:B------:R-:W-:-:S03]  /*2550*/  ISETP.GT.AND P2, PT, R0, RZ, P1 ;  /* 0x000000ff0000720c */ /* 0x000fc60000f44270 */
[----:B------:R0:W-:Y:S10]  /*2560*/  @P3 STG.E.U16 desc[UR36][R8.64], R24 ;  /* 0x0000001808003986 */ /* 0x0001f4000c101524 */
[----:B------:R-:W-:Y:S05]  /*2570*/  @!P2 BRA `(.L_x_40) ;  /* 0x000000000004a947 */ /* 0x000fea0003800000 */
[----:B------:R1:W5:Y:S02]  /*2580*/  LDG.E.LTC128B.U16 R19, desc[UR36][R4.64+0x2] ;  /* 0x0000022404137981 */ /* 0x000364000c1e1520 */
.L_x_40:
[----:B------:R-:W-:Y:S05]  /*2590*/  BSYNC B1 ;  /* 0x0000000000017941 */ /* 0x000fea0003800000 */
.L_x_39:
[----:B-----5:R-:W-:Y:S01]  /*25a0*/  IMAD.U32 R101, R19, 0x10000, RZ ;  /* 0x0001000013657824 */ /* 0x020fe200078e00ff */
[----:B------:R-:W-:Y:S01]  /*25b0*/  ISETP.GT.AND P0, PT, R0, 0x8, P0 ;  /* 0x000000080000780c */ /* 0x000fe20000704270 */
[----:B------:R-:W-:-:S04]  /*25c0*/  IMAD.WIDE.U32 R14, R104, R110, R14 ;  /* 0x0000006e680e7225 */ /* 0x000fc800078e000e */
[----:B------:R-:W-:Y:S01]  /*25d0*/  FMUL R22, R101, R90 ;  /* 0x0000005a65167220 */ /* 0x000fe20000400000 */
[----:B------:R-:W-:Y:S01]  /*25e0*/  IMAD.IADD R109, R109, 0x1, R15 ;  /* 0x000000016d6d7824 */ /* 0x000fe200078e020f */
[----:B------:R-:W-:Y:S02]  /*25f0*/  IADD3 R15, P3, R12, R14, RZ ;  /* 0x0000000e0c0f7210 */ /* 0x000fe40007f7e0ff */
[----:B------:R-:W-:-:S03]  /*2600*/  FFMA R22, R25, R89, R22 ;  /* 0x0000005919167223 */ /* 0x000fc60000000016 */
[----:B0-----:R-:W-:Y:S01]  /*2610*/  IMAD.X R24, R109, 0x1, R13, P3 ;  /* 0x000000016d187824 */ /* 0x001fe200018e060d */
[C---:B------:R-:W-:Y:S02]  /*2620*/  LEA R12, P3, R15.reuse, R112, 0x1 ;  /* 0x000000700f0c7211 */ /* 0x040fe400078608ff */
[----:B------:R-:W-:Y:S02]  /*2630*/  F2FP.BF16.F32.PACK_AB R22, RZ, R22 ;  /* 0x00000016ff16723e */ /* 0x000fe400000010ff */
[----:B------:R-:W-:Y:S02]  /*2640*/  LEA.HI.X R13, R15, R113, R24, 0x1, P3 ;  /* 0x000000710f0d7211 */ /* 0x000fe400018f0c18 */
[----:B------:R-:W-:Y:S02]  /*2650*/  PRMT R15, R22, 0x7610, R15 ;  /* 0x00007610160f7816 */ /* 0x000fe4000000000f */
[----:B------:R-:W-:-:S03]  /*2660*/  PRMT R22, R19, 0x7610, R22 ;  /* 0x0000761013167816 */ /* 0x000fc60000000016 */
[----:B------:R0:W-:Y:S04]  /*2670*/  @P2 STG.E.U16 desc[UR36][R8.64+0x2], R15 ;  /* 0x0000020f08002986 */ /* 0x0001e8000c101524 */
[----:B------:R-:W2:Y:S01]  /*2680*/  @P0 LDG.E.LTC128B.U16 R22, desc[UR36][R12.64] ;  /* 0x000000240c160981 */ /* 0x000ea2000c1e1520 */
[----:B------:R-:W-:Y:S01]  /*2690*/  IADD3 R14, P2, P3, R10, R14, R20 ;  /* 0x0000000e0a0e7210 */ /* 0x000fe20007b5e014 */
[----:B------:R-:W-:Y:S01]  /*26a0*/  BSSY B1, `(.L_x_41) ;  /* 0x0000011000017945 */ /* 0x000fe20003800000 */
[----:B------:R-:W-:Y:S02]  /*26b0*/  SHF.L.U64.HI R7, R6, 0x4, R7 ;  /* 0x0000000406077819 */ /* 0x000fe40000010207 */
[----:B------:R-:W-:Y:S02]  /*26c0*/  ISETP.GT.AND P1, PT, R0, 0x8, P1 ;  /* 0x000000080000780c */ /* 0x000fe40000f24270 */
[----:B0-----:R-:W-:-:S02]  /*26d0*/  IADD3.X R15, R11, R109, R21, P2, P3 ;  /* 0x0000006d0b0f7210 */ /* 0x001fc400017e6415 */
[----:B------:R-:W-:Y:S01]  /*26e0*/  LEA R10, P2, R6, R8, 0x4 ;  /* 0x00000008060a7211 */ /* 0x000fe200078420ff */
[----:B------:R-:W-:-:S04]  /*26f0*/  IMAD.WIDE.U32 R14, R2, R108, R14 ;  /* 0x0000006c020e7225 */ /* 0x000fc800078e000e */
[----:B------:R-:W-:Y:S01]  /*2700*/  IMAD.X R11, R7, 0x1, R9, P2 ;  /* 0x00000001070b7824 */ /* 0x000fe200010e0609 */
[----:B------:R-:W-:Y:S01]  /*2710*/  LEA R6, P3, R14, R112, 0x1 ;  /* 0x000000700e067211 */ /* 0x000fe200078608ff */
[----:B------:R-:W-:-:S05]  /*2720*/  IMAD.IADD R2, R107, 0x1, R15 ;  /* 0x000000016b027824 */ /* 0x000fca00078e020f */
[----:B------:R-:W-:Y:S01]  /*2730*/  LEA.HI.X R7, R14, R113, R2, 0x1, P3 ;  /* 0x000000710e077211 */ /* 0x000fe200018f0c02 */
[----:B--2---:R-:W-:-:S04]  /*2740*/  IMAD.U32 R19, R22, 0x10000, RZ ;  /* 0x0001000016137824 */ /* 0x004fc800078e00ff */
[----:B------:R-:W-:-:S04]  /*2750*/  FMUL R19, R19, R90 ;  /* 0x0000005a13137220 */ /* 0x000fc80000400000 */
[----:B------:R-:W-:-:S05]  /*2760*/  FFMA R19, R26, R89, R19 ;  /* 0x000000591a137223 */ /* 0x000fca0000000013 */
[----:B------:R-:W-:-:S05]  /*2770*/  F2FP.BF16.F32.PACK_AB R19, RZ, R19 ;  /* 0x00000013ff13723e */ /* 0x000fca00000010ff */
[----:B------:R0:W-:Y:S01]  /*2780*/  @P0 STG.E.U16 desc[UR36][R10.64], R19 ;  /* 0x000000130a000986 */ /* 0x0001e2000c101524 */
[----:B------:R-:W-:Y:S05]  /*2790*/  @!P1 BRA `(.L_x_42) ;  /* 0x0000000000049947 */ /* 0x000fea0003800000 */
[----:B------:R2:W5:Y:S02]  /*27a0*/  LDG.E.LTC128B.U16 R22, desc[UR36][R6.64+0x2] ;  /* 0x0000022406167981 */ /* 0x000564000c1e1520 */
.L_x_42:
[----:B------:R-:W-:Y:S05]  /*27b0*/  BSYNC B1 ;  /* 0x0000000000017941 */ /* 0x000fea0003800000 */
.L_x_41:
[----:B-----5:R-:W-:Y:S01]  /*27c0*/  IMAD.U32 R13, R22, 0x10000, RZ ;  /* 0x00010000160d7824 */ /* 0x020fe200078e00ff */
[----:B------:R-:W-:Y:S01]  /*27d0*/  ISETP.GT.AND P0, PT, R3, 0x8, PT ;  /* 0x000000080300780c */ /* 0x000fe20003f04270 */
[----:B------:R-:W-:Y:S02]  /*27e0*/  BSSY B1, `(.L_x_43) ;  /* 0x0000008000017945 */ /* 0x000fe40003800000 */
[----:B------:R-:W-:Y:S01]  /*27f0*/  FMUL R2, R13, R90 ;  /* 0x0000005a0d027220 */ /* 0x000fe20000400000 */
[----:B------:R-:W-:-:S03]  /*2800*/  ISETP.GT.AND P2, PT, R0, RZ, P0 ;  /* 0x000000ff0000720c */ /* 0x000fc60000744270 */
[----:B------:R-:W-:-:S05]  /*2810*/  FFMA R2, R27, R89, R2 ;  /* 0x000000591b027223 */ /* 0x000fca0000000002 */
[----:B------:R-:W-:-:S05]  /*2820*/  F2FP.BF16.F32.PACK_AB R2, RZ, R2 ;  /* 0x00000002ff02723e */ /* 0x000fca00000010ff */
[----:B------:R3:W-:Y:S01]  /*2830*/  @P1 STG.E.U16 desc[UR36][R10.64+0x2], R2 ;  /* 0x000002020a001986 */ /* 0x0007e2000c101524 */
[----:B------:R-:W-:Y:S05]  /*2840*/  @!P2 BRA `(.L_x_44) ;  /* 0x000000000004a947 */ /* 0x000fea0003800000 */
[----:B------:R4:W5:Y:S02]  /*2850*/  LDG.E.LTC128B.U16 R22, desc[UR36][R4.64+0x10] ;  /* 0x0000102404167981 */ /* 0x000964000c1e1520 */
.L_x_44:
[----:B------:R-:W-:Y:S05]  /*2860*/  BSYNC B1 ;  /* 0x0000000000017941 */ /* 0x000fea0003800000 */
.L_x_43:
        /* <DEDUP_REMOVED lines=10> */
.L_x_46:
[----:B------:R-:W-:Y:S05]  /*2910*/  BSYNC B1 ;  /* 0x0000000000017941 */ /* 0x000fea0003800000 */
.L_x_45:
[----:B0----5:R-:W-:Y:S01]  /*2920*/  IMAD.U32 R13, R22, 0x10000, RZ ;  /* 0x00010000160d7824 */ /* 0x021fe200078e00ff */
[----:B------:R-:W-:Y:S01]  /*2930*/  ISETP.GT.AND P0, PT, R0, 0x8, P0 ;  /* 0x000000080000780c */ /* 0x000fe20000704270 */
[----:B------:R-:W-:Y:S02]  /*2940*/  BSSY B1, `(.L_x_47) ;  /* 0x0000007000017945 */ /* 0x000fe40003800000 */
[----:B---3--:R-:W-:-:S04]  /*2950*/  FMUL R2, R13, R90 ;  /* 0x0000005a0d027220 */ /* 0x008fc80000400000 */
[----:B------:R-:W-:-:S05]  /*2960*/  FFMA R2, R29, R89, R2 ;  /* 0x000000591d027223 */ /* 0x000fca0000000002 */
[----:B------:R-:W-:-:S05]  /*2970*/  F2FP.BF16.F32.PACK_AB R2, RZ, R2 ;  /* 0x00000002ff02723e */ /* 0x000fca00000010ff */
[----:B------:R0:W-:Y:S01]  /*2980*/  @P3 STG.E.U16 desc[UR36][R8.64+0x12], R2 ;  /* 0x0000120208003986 */ /* 0x0001e2000c101524 */
[----:B------:R-:W-:Y:S05]  /*2990*/  @!P0 BRA `(.L_x_48) ;  /* 0x0000000000048947 */ /* 0x000fea0003800000 */
[----:B------:R3:W5:Y:S02]  /*29a0*/  LDG.E.LTC128B.U16 R22, desc[UR36][R6.64+0x10] ;  /* 0x0000102406167981 */ /* 0x000764000c1e1520 */
.L_x_48:
[----:B------:R-:W-:Y:S05]  /*29b0*/  BSYNC B1 ;  /* 0x0000000000017941 */ /* 0x000fea0003800000 */
.L_x_47:
[----:B-----5:R-:W-:Y:S01]  /*29c0*/  IMAD.U32 R13, R22, 0x10000, RZ ;  /* 0x00010000160d7824 */ /* 0x020fe200078e00ff */
[----:B------:R-:W-:Y:S01]  /*29d0*/  ISETP.GT.AND P1, PT, R0, 0x8, P1 ;  /* 0x000000080000780c */ /* 0x000fe20000f24270 */
[----:B------:R-:W-:Y:S02]  /*29e0*/  BSSY B1, `(.L_x_49) ;  /* 0x0000007000017945 */ /* 0x000fe40003800000 */
[----:B------:R-:W-:-:S04]  /*29f0*/  FMUL R13, R13, R90 ;  /* 0x0000005a0d0d7220 */ /* 0x000fc80000400000 */
[----:B------:R-:W-:-:S05]  /*2a00*/  FFMA R13, R30, R89, R13 ;  /* 0x000000591e0d7223 */ /* 0x000fca000000000d */
[----:B------:R-:W-:-:S05]  /*2a10*/  F2FP.BF16.F32.PACK_AB R13, RZ, R13 ;  /* 0x0000000dff0d723e */ /* 0x000fca00000010ff */
[----:B------:R0:W-:Y:S01]  /*2a20*/  @P0 STG.E.U16 desc[UR36][R10.64+0x10], R13 ;  /* 0x0000100d0a000986 */ /* 0x0001e2000c101524 */
[----:B------:R-:W-:Y:S05]  /*2a30*/  @!P1 BRA `(.L_x_50) ;  /* 0x0000000000049947 */ /* 0x000fea0003800000 */
[----:B------:R0:W5:Y:S02]  /*2a40*/  LDG.E.LTC128B.U16 R22, desc[UR36][R6.64+0x12] ;  /* 0x0000122406167981 */ /* 0x000164000c1e1520 */
.L_x_50:
[----:B------:R-:W-:Y:S05]  /*2a50*/  BSYNC B1 ;  /* 0x0000000000017941 */ /* 0x000fea0003800000 */
.L_x_49:
[----:B0----5:R-:W-:Y:S01]  /*2a60*/  IMAD.U32 R13, R22, 0x10000, RZ ;  /* 0x00010000160d7824 */ /* 0x021fe200078e00ff */
        /* <DEDUP_REMOVED lines=9> */
.L_x_52:
[----:B------:R-:W-:Y:S05]  /*2b00*/  BSYNC B1 ;  /* 0x0000000000017941 */ /* 0x000fea0003800000 */
.L_x_51:
        /* <DEDUP_REMOVED lines=10> */
.L_x_54:
[----:B------:R-:W-:Y:S05]  /*2bb0*/  BSYNC B1 ;  /* 0x0000000000017941 */ /* 0x000fea0003800000 */
.L_x_53:
[----:B0----5:R-:W-:Y:S01]  /*2bc0*/  IMAD.U32 R13, R22, 0x10000, RZ ;  /* 0x00010000160d7824 */ /* 0x021fe200078e00ff */
        /* <DEDUP_REMOVED lines=8> */
.L_x_56:
[----:B------:R-:W-:Y:S05]  /*2c50*/  BSYNC B1 ;  /* 0x0000000000017941 */ /* 0x000fea0003800000 */
.L_x_55:
        /* <DEDUP_REMOVED lines=9> */
.L_x_58:
[----:B------:R-:W-:Y:S05]  /*2cf0*/  BSYNC B1 ;  /* 0x0000000000017941 */ /* 0x000fea0003800000 */
.L_x_57:
        /* <DEDUP_REMOVED lines=10> */
.L_x_60:
[----:B------:R-:W-:Y:S05]  /*2da0*/  BSYNC B1 ;  /* 0x0000000000017941 */ /* 0x000fea0003800000 */
.L_x_59:
        /* <DEDUP_REMOVED lines=10> */
.L_x_62:
[----:B------:R-:W-:Y:S05]  /*2e50*/  BSYNC B1 ;  /* 0x0000000000017941 */ /* 0x000fea0003800000 */
.L_x_61:
        /* <DEDUP_REMOVED lines=9> */
.L_x_64:
[----:B------:R-:W-:Y:S05]  /*2ef0*/  BSYNC B1 ;  /* 0x0000000000017941 */ /* 0x000fea0003800000 */
.L_x_63:
        /* <DEDUP_REMOVED lines=9> */
.L_x_66:
[----:B------:R-:W-:Y:S05]  /*2f90*/  BSYNC B1 ;  /* 0x0000000000017941 */ /* 0x000fea0003800000 */
.L_x_65:
        /* <DEDUP_REMOVED lines=10> */
.L_x_68:
[----:B------:R-:W-:Y:S05]  /*3040*/  BSYNC B1 ;  /* 0x0000000000017941 */ /* 0x000fea0003800000 */
.L_x_67:
        /* <DEDUP_REMOVED lines=10> */
.L_x_70:
[----:B------:R-:W-:Y:S05]  /*30f0*/  BSYNC B1 ;  /* 0x0000000000017941 */ /* 0x000fea0003800000 */
.L_x_69:
        /* <DEDUP_REMOVED lines=9> */
.L_x_72:
[----:B------:R-:W-:Y:S05]  /*3190*/  BSYNC B1 ;  /* 0x0000000000017941 */ /* 0x000fea0003800000 */
.L_x_71:
        /* <DEDUP_REMOVED lines=9> */
.L_x_74:
[----:B------:R-:W-:Y:S05]  /*3230*/  BSYNC B1 ;  /* 0x0000000000017941 */ /* 0x000fea0003800000 */
.L_x_73:
        /* <DEDUP_REMOVED lines=10> */
.L_x_76:
[----:B------:R-:W-:Y:S05]  /*32e0*/  BSYNC B1 ;  /* 0x0000000000017941 */ /* 0x000fea0003800000 */
.L_x_75:
        /* <DEDUP_REMOVED lines=10> */
.L_x_78:
[----:B------:R-:W-:Y:S05]  /*3390*/  BSYNC B1 ;  /* 0x0000000000017941 */ /* 0x000fea0003800000 */
.L_x_77:
        /* <DEDUP_REMOVED lines=9> */
.L_x_80:
[----:B------:R-:W-:Y:S05]  /*3430*/  BSYNC B1 ;  /* 0x0000000000017941 */ /* 0x000fea0003800000 */
.L_x_79:
        /* <DEDUP_REMOVED lines=9> */
.L_x_82:
[----:B------:R-:W-:Y:S05]  /*34d0*/  BSYNC B1 ;  /* 0x0000000000017941 */ /* 0x000fea0003800000 */
.L_x_81:
        /* <DEDUP_REMOVED lines=10> */
.L_x_84:
[----:B------:R-:W-:Y:S05]  /*3580*/  BSYNC B1 ;  /* 0x0000000000017941 */ /* 0x000fea0003800000 */
.L_x_83:
        /* <DEDUP_REMOVED lines=10> */
.L_x_86:
[----:B------:R-:W-:Y:S05]  /*3630*/  BSYNC B1 ;  /* 0x0000000000017941 */ /* 0x000fea0003800000 */
.L_x_85:
        /* <DEDUP_REMOVED lines=9> */
.L_x_88:
[----:B------:R-:W-:Y:S05]  /*36d0*/  BSYNC B1 ;  /* 0x0000000000017941 */ /* 0x000fea0003800000 */
.L_x_87:
        /* <DEDUP_REMOVED lines=9> */
.L_x_90:
[----:B------:R-:W-:Y:S05]  /*3770*/  BSYNC B1 ;  /* 0x0000000000017941 */ /* 0x000fea0003800000 */
.L_x_89:
        /* <DEDUP_REMOVED lines=10> */
.L_x_92:
[----:B------:R-:W-:Y:S05]  /*3820*/  BSYNC B1 ;  /* 0x0000000000017941 */ /* 0x000fea0003800000 */
.L_x_91:
        /* <DEDUP_REMOVED lines=10> */
.L_x_94:
[----:B------:R-:W-:Y:S05]  /*38d0*/  BSYNC B1 ;  /* 0x0000000000017941 */ /* 0x000fea0003800000 */
.L_x_93:
        /* <DEDUP_REMOVED lines=9> */
.L_x_96:
[----:B------:R-:W-:Y:S05]  /*3970*/  BSYNC B1 ;  /* 0x0000000000017941 */ /* 0x000fea0003800000 */
.L_x_95:
        /* <DEDUP_REMOVED lines=9> */
.L_x_98:
[----:B------:R-:W-:Y:S05]  /*3a10*/  BSYNC B1 ;  /* 0x0000000000017941 */ /* 0x000fea0003800000 */
.L_x_97:
        /* <DEDUP_REMOVED lines=10> */
.L_x_100:
[----:B------:R-:W-:Y:S05]  /*3ac0*/  BSYNC B1 ;  /* 0x0000000000017941 */ /* 0x000fea0003800000 */
.L_x_99:
        /* <DEDUP_REMOVED lines=10> */
.L_x_102:
[----:B------:R-:W-:Y:S05]  /*3b70*/  BSYNC B1 ;  /* 0x0000000000017941 */ /* 0x000fea0003800000 */
.L_x_101:
        /* <DEDUP_REMOVED lines=9> */
.L_x_104:
[----:B------:R-:W-:Y:S05]  /*3c10*/  BSYNC B1 ;  /* 0x0000000000017941 */ /* 0x000fea0003800000 */
.L_x_103:
        /* <DEDUP_REMOVED lines=9> */
.L_x_106:
[----:B------:R-:W-:Y:S05]  /*3cb0*/  BSYNC B1 ;  /* 0x0000000000017941 */ /* 0x000fea0003800000 */
.L_x_105:
        /* <DEDUP_REMOVED lines=10> */
.L_x_108:
[----:B------:R-:W-:Y:S05]  /*3d60*/  BSYNC B1 ;  /* 0x0000000000017941 */ /* 0x000fea0003800000 */
.L_x_107:
        /* <DEDUP_REMOVED lines=10> */
.L_x_110:
[----:B------:R-:W-:Y:S05]  /*3e10*/  BSYNC B1 ;  /* 0x0000000000017941 */ /* 0x000fea0003800000 */
.L_x_109:
        /* <DEDUP_REMOVED lines=9> */
.L_x_112:
[----:B------:R-:W-:Y:S05]  /*3eb0*/  BSYNC B1 ;  /* 0x0000000000017941 */ /* 0x000fea0003800000 */
.L_x_111:
        /* <DEDUP_REMOVED lines=9> */
.L_x_114:
[----:B------:R-:W-:Y:S05]  /*3f50*/  BSYNC B1 ;  /* 0x0000000000017941 */ /* 0x000fea0003800000 */
.L_x_113:
        /* <DEDUP_REMOVED lines=10> */
.L_x_116:
[----:B------:R-:W-:Y:S05]  /*4000*/  BSYNC B1 ;  /* 0x0000000000017941 */ /* 0x000fea0003800000 */
.L_x_115:
        /* <DEDUP_REMOVED lines=10> */
.L_x_118:
[----:B------:R-:W-:Y:S05]  /*40b0*/  BSYNC B1 ;  /* 0x0000000000017941 */ /* 0x000fea0003800000 */
.L_x_117:
        /* <DEDUP_REMOVED lines=9> */
.L_x_120:
[----:B------:R-:W-:Y:S05]  /*4150*/  BSYNC B1 ;  /* 0x0000000000017941 */ /* 0x000fea0003800000 */
.L_x_119:
        /* <DEDUP_REMOVED lines=9> */
.L_x_122:
[----:B------:R-:W-:Y:S05]  /*41f0*/  BSYNC B1 ;  /* 0x0000000000017941 */ /* 0x000fea0003800000 */
.L_x_121:
        /* <DEDUP_REMOVED lines=10> */
.L_x_124:
[----:B------:R-:W-:Y:S05]  /*42a0*/  BSYNC B1 ;  /* 0x0000000000017941 */ /* 0x000fea0003800000 */
.L_x_123:
        /* <DEDUP_REMOVED lines=10> */
.L_x_126:
[----:B------:R-:W-:Y:S05]  /*4350*/  BSYNC B1 ;  /* 0x0000000000017941 */ /* 0x000fea0003800000 */
.L_x_125:
        /* <DEDUP_REMOVED lines=9> */
.L_x_128:
[----:B------:R-:W-:Y:S05]  /*43f0*/  BSYNC B1 ;  /* 0x0000000000017941 */ /* 0x000fea0003800000 */
.L_x_127:
        /* <DEDUP_REMOVED lines=9> */
.L_x_130:
[----:B------:R-:W-:Y:S05]  /*4490*/  BSYNC B1 ;  /* 0x0000000000017941 */ /* 0x000fea0003800000 */
.L_x_129:
        /* <DEDUP_REMOVED lines=10> */
.L_x_132:
[----:B------:R-:W-:Y:S05]  /*4540*/  BSYNC B1 ;  /* 0x0000000000017941 */ /* 0x000fea0003800000 */
.L_x_131:
        /* <DEDUP_REMOVED lines=10> */
.L_x_134:
[----:B------:R-:W-:Y:S05]  /*45f0*/  BSYNC B1 ;  /* 0x0000000000017941 */ /* 0x000fea0003800000 */
.L_x_133:
        /* <DEDUP_REMOVED lines=9> */
.L_x_136:
[----:B------:R-:W-:Y:S05]  /*4690*/  BSYNC B1 ;  /* 0x0000000000017941 */ /* 0x000fea0003800000 */
.L_x_135:
        /* <DEDUP_REMOVED lines=9> */
.L_x_138:
[----:B------:R-:W-:Y:S05]  /*4730*/  BSYNC B1 ;  /* 0x0000000000017941 */ /* 0x000fea0003800000 */
.L_x_137:
        /* <DEDUP_REMOVED lines=10> */
.L_x_140:
[----:B------:R-:W-:Y:S05]  /*47e0*/  BSYNC B1 ;  /* 0x0000000000017941 */ /* 0x000fea0003800000 */
.L_x_139:
        /* <DEDUP_REMOVED lines=10> */
.L_x_142:
[----:B------:R-:W-:Y:S05]  /*4890*/  BSYNC B1 ;  /* 0x0000000000017941 */ /* 0x000fea0003800000 */
.L_x_141:
        /* <DEDUP_REMOVED lines=9> */
.L_x_144:
[----:B------:R-:W-:Y:S05]  /*4930*/  BSYNC B1 ;  /* 0x0000000000017941 */ /* 0x000fea0003800000 */
.L_x_143:
        /* <DEDUP_REMOVED lines=9> */
.L_x_146:
[----:B------:R-:W-:Y:S05]  /*49d0*/  BSYNC B1 ;  /* 0x0000000000017941 */ /* 0x000fea0003800000 */
.L_x_145:
        /* <DEDUP_REMOVED lines=10> */
.L_x_148:
[----:B------:R-:W-:Y:S05]  /*4a80*/  BSYNC B1 ;  /* 0x0000000000017941 */ /* 0x000fea0003800000 */
.L_x_147:
        /* <DEDUP_REMOVED lines=10> */
.L_x_150:
[----:B------:R-:W-:Y:S05]  /*4b30*/  BSYNC B1 ;  /* 0x0000000000017941 */ /* 0x000fea0003800000 */
.L_x_149:
        /* <DEDUP_REMOVED lines=9> */
.L_x_152:
[----:B------:R-:W-:Y:S05]  /*4bd0*/  BSYNC B1 ;  /* 0x0000000000017941 */ /* 0x000fea0003800000 */
.L_x_151:
        /* <DEDUP_REMOVED lines=9> */
.L_x_154:
[----:B------:R-:W-:Y:S05]  /*4c70*/  BSYNC B1 ;  /* 0x0000000000017941 */ /* 0x000fea0003800000 */
.L_x_153:
        /* <DEDUP_REMOVED lines=10> */
.L_x_156:
[----:B------:R-:W-:Y:S05]  /*4d20*/  BSYNC B1 ;  /* 0x0000000000017941 */ /* 0x000fea0003800000 */
.L_x_155:
[----:B-----5:R-:W-:Y:S01]  /*4d30*/  IMAD.U32 R13, R22, 0x10000, RZ ;  /* 0x00010000160d7824 */ /* 0x020fe200078e00ff */
[----:B------:R-:W-:Y:S01]  /*4d40*/  ISETP.GT.AND P1, PT, R3, 0x79, PT ;  /* 0x000000790300780c */ /* 0x000fe20003f24270 */
[----:B0-----:R-:W-:Y:S01]  /*4d50*/  @P2 IMAD.MOV.U32 R2, RZ, RZ, R8 ;  /* 0x000000ffff022224 */ /* 0x001fe200078e0008 */
[----:B------:R-:W-:Y:S01]  /*4d60*/  BSSY B1, `(.L_x_157) ;  /* 0x0000009000017945 */ /* 0x000fe20003800000 */
[----:B------:R-:W-:Y:S01]  /*4d70*/  FMUL R13, R13, R90 ;  /* 0x0000005a0d0d7220 */ /* 0x000fe20000400000 */
[----:B------:R-:W-:Y:S01]  /*4d80*/  @P2 IMAD.MOV.U32 R3, RZ, RZ, R9 ;  /* 0x000000ffff032224 */ /* 0x000fe200078e0009 */
[----:B------:R-:W-:Y:S02]  /*4d90*/  ISETP.GT.AND P3, PT, R0, RZ, P1 ;  /* 0x000000ff0000720c */ /* 0x000fe40000f64270 */
[----:B------:R-:W-:-:S05]  /*4da0*/  FFMA R13, R84, R89, R13 ;  /* 0x00000059540d7223 */ /* 0x000fca000000000d */
[----:B------:R-:W-:-:S05]  /*4db0*/  F2FP.BF16.F32.PACK_AB R13, RZ, R13 ;  /* 0x0000000dff0d723e */ /* 0x000fca00000010ff */
[----:B------:R0:W-:Y:S01]  /*4dc0*/  @P2 STG.E.U16 desc[UR36][R2.64+0xf0], R13 ;  /* 0x0000f00d02002986 */ /* 0x0001e2000c101524 */
[----:B------:R-:W-:Y:S05]  /*4dd0*/  @!P3 BRA `(.L_x_158) ;  /* 0x000000000004b947 */ /* 0x000fea0003800000 */
[----:B------:R0:W5:Y:S02]  /*4de0*/  LDG.E.LTC128B.U16 R22, desc[UR36][R4.64+0xf2] ;  /* 0x0000f22404167981 */ /* 0x000164000c1e1520 */
.L_x_158:
[----:B------:R-:W-:Y:S05]  /*4df0*/  BSYNC B1 ;  /* 0x0000000000017941 */ /* 0x000fea0003800000 */
.L_x_157:
        /* <DEDUP_REMOVED lines=9> */
.L_x_160:
[----:B------:R-:W-:Y:S05]  /*4e90*/  BSYNC B1 ;  /* 0x0000000000017941 */ /* 0x000fea0003800000 */
.L_x_159:
[----:B-----5:R-:W-:Y:S01]  /*4ea0*/  IMAD.U32 R3, R22, 0x10000, RZ ;  /* 0x0001000016037824 */ /* 0x020fe200078e00ff */
[----:B------:R-:W-:Y:S01]  /*4eb0*/  ISETP.GT.AND P1, PT, R0, 0x8, P1 ;  /* 0x000000080000780c */ /* 0x000fe20000f24270 */
[----:B0-----:R-:W-:Y:S01]  /*4ec0*/  @P0 IMAD.MOV.U32 R2, RZ, RZ, R10 ;  /* 0x000000ffff020224 */ /* 0x001fe200078e000a */
[----:B------:R-:W-:Y:S01]  /*4ed0*/  BSSY B1, `(.L_x_161) ;  /* 0x0000009000017945 */ /* 0x000fe20003800000 */
[----:B------:R-:W-:-:S04]  /*4ee0*/  FMUL R3, R3, R90 ;  /* 0x0000005a03037220 */ /* 0x000fc80000400000 */
[----:B------:R-:W-:-:S05]  /*4ef0*/  FFMA R3, R86, R89, R3 ;  /* 0x0000005956037223 */ /* 0x000fca0000000003 */
[----:B------:R-:W-:-:S04]  /*4f00*/  F2FP.BF16.F32.PACK_AB R3, RZ, R3 ;  /* 0x00000003ff03723e */ /* 0x000fc800000010ff */
[----:B-1--4-:R-:W-:Y:S01]  /*4f10*/  PRMT R4, R3, 0x7610, R4 ;  /* 0x0000761003047816 */ /* 0x012fe20000000004 */
[----:B------:R-:W-:-:S05]  /*4f20*/  @P0 IMAD.MOV.U32 R3, RZ, RZ, R11 ;  /* 0x000000ffff030224 */ /* 0x000fca00078e000b */
[----:B------:R0:W-:Y:S01]  /*4f30*/  @P0 STG.E.U16 desc[UR36][R2.64+0xf0], R4 ;  /* 0x0000f00402000986 */ /* 0x0001e2000c101524 */
[----:B------:R-:W-:Y:S05]  /*4f40*/  @!P1 BRA `(.L_x_162) ;  /* 0x0000000000049947 */ /* 0x000fea0003800000 */
[----:B------:R1:W5:Y:S02]  /*4f50*/  LDG.E.LTC128B.U16 R22, desc[UR36][R6.64+0xf2] ;  /* 0x0000f22406167981 */ /* 0x000364000c1e1520 */
.L_x_162:
[----:B------:R-:W-:Y:S05]  /*4f60*/  BSYNC B1 ;  /* 0x0000000000017941 */ /* 0x000fea0003800000 */
.L_x_161:
[----:B------:R-:W-:Y:S05]  /*4f70*/  @!P1 BRA `(.L_x_163) ;  /* 0x0000001000d09947 */ /* 0x000fea0003800000 */
[----:B0----5:R-:W-:-:S04]  /*4f80*/  IMAD.U32 R3, R22, 0x10000, RZ ;  /* 0x0001000016037824 */ /* 0x021fc800078e00ff */
[----:B------:R-:W-:-:S04]  /*4f90*/  FMUL R0, R3, R90 ;  /* 0x0000005a03007220 */ /* 0x000fc80000400000 */
[----:B------:R-:W-:-:S05]  /*4fa0*/  FFMA R0, R87, R89, R0 ;  /* 0x0000005957007223 */ /* 0x000fca0000000000 */
[----:B------:R-:W-:-:S05]  /*4fb0*/  F2FP.BF16.F32.PACK_AB R0, RZ, R0 ;  /* 0x00000000ff00723e */ /* 0x000fca00000010ff */
[----:B------:R4:W-:Y:S01]  /*4fc0*/  STG.E.U16 desc[UR36][R10.64+0xf2], R0 ;  /* 0x0000f2000a007986 */ /* 0x0009e2000c101524 */
[----:B------:R-:W-:Y:S05]  /*4fd0*/  BRA `(.L_x_163) ;  /* 0x0000001000b87947 */ /* 0x000fea0003800000 */
.L_x_38:
[----:B------:R-:W-:Y:S01]  /*4fe0*/  ISETP.GT.AND P2, PT, R3, 0x1, PT ;  /* 0x000000010300780c */ /* 0x000fe20003f44270 */
[----:B------:R-:W-:Y:S01]  /*4ff0*/  ULDC.64 UR4, c[0x0][0x5c0] ;  /* 0x0001700000047ab9 */ /* 0x000fe20000000a00 */
[-C--:B------:R-:W-:Y:S01]  /*5000*/  FMUL R24, R24, R89.reuse ;  /* 0x0000005918187220 */ /* 0x080fe20000400000 */
[-C--:B------:R-:W-:Y:S01]  /*5010*/  FMUL R25, R25, R89.reuse ;  /* 0x0000005919197220 */ /* 0x080fe20000400000 */
[----:B------:R-:W-:Y:S01]  /*5020*/  ISETP.GT.AND P1, PT, R0, RZ, P2 ;  /* 0x000000ff0000720c */ /* 0x000fe20001724270 */
[-C--:B------:R-:W-:Y:S01]  /*5030*/  FMUL R26, R26, R89.reuse ;  /* 0x000000591a1a7220 */ /* 0x080fe20000400000 */
[----:B------:R-:W-:Y:S01]  /*5040*/  LEA R4, P4, R106, UR4, 0x1 ;  /* 0x000000046a047c11 */ /* 0x000fe2000f8808ff */
[-C--:B------:R-:W-:Y:S01]  /*5050*/  FMUL R27, R27, R89.reuse ;  /* 0x000000591b1b7220 */ /* 0x080fe20000400000 */
[----:B------:R-:W-:Y:S01]  /*5060*/  F2FP.BF16.F32.PACK_AB R24, RZ, R24 ;  /* 0x00000018ff18723e */ /* 0x000fe200000010ff */
[-C--:B------:R-:W-:Y:S01]  /*5070*/  FMUL R28, R28, R89.reuse ;  /* 0x000000591c1c7220 */ /* 0x080fe20000400000 */
[----:B------:R-:W-:Y:S01]  /*5080*/  LEA.HI.X R5, R106, UR5, R115, 0x1, P4 ;  /* 0x000000056a057c11 */ /* 0x000fe2000a0f0c73 */
[----:B------:R-:W-:Y:S01]  /*5090*/  FMUL R29, R29, R89 ;  /* 0x000000591d1d7220 */ /* 0x000fe20000400000 */
[----:B------:R-:W-:Y:S01]  /*50a0*/  F2FP.BF16.F32.PACK_AB R25, RZ, R25 ;  /* 0x00000019ff19723e */ /* 0x000fe200000010ff */
[-C--:B------:R-:W-:Y:S01]  /*50b0*/  FMUL R30, R30, R89.reuse ;  /* 0x000000591e1e7220 */ /* 0x080fe20000400000 */
[----:B------:R-:W-:Y:S01]  /*50c0*/  ISETP.GT.AND P2, PT, R0, 0x8, P2 ;  /* 0x000000080000780c */ /* 0x000fe20001744270 */
[----:B------:R-:W-:Y:S01]  /*50d0*/  @P3 STG.E.U16 desc[UR36][R4.64], R24 ;  /* 0x0000001804003986 */ /* 0x000fe2000c101524 */
[C---:B------:R-:W-:Y:S01]  /*50e0*/  SHF.L.U64.HI R7, R6.reuse, 0x4, R7 ;  /* 0x0000000406077819 */ /* 0x040fe20000010207 */
[-C--:B------:R-:W-:Y:S01]  /*50f0*/  FMUL R31, R31, R89.reuse ;  /* 0x000000591f1f7220 */ /* 0x080fe20000400000 */
[----:B------:R-:W-:Y:S01]  /*5100*/  LEA R6, P3, R6, R4, 0x4 ;  /* 0x0000000406067211 */ /* 0x000fe200078620ff */
[----:B------:R-:W-:Y:S01]  /*5110*/  @P1 STG.E.U16 desc[UR36][R4.64+0x2], R25 ;  /* 0x0000021904001986 */ /* 0x000fe2000c101524 */
[----:B------:R-:W-:Y:S01]  /*5120*/  ISETP.GT.AND P1, PT, R0, 0x8, P0 ;  /* 0x000000080000780c */ /* 0x000fe20000724270 */
[----:B------:R-:W-:Y:S01]  /*5130*/  FMUL R32, R32, R89 ;  /* 0x0000005920207220 */ /* 0x000fe20000400000 */
[----:B------:R-:W-:Y:S01]  /*5140*/  F2FP.BF16.F32.PACK_AB R26, RZ, R26 ;  /* 0x0000001aff1a723e */ /* 0x000fe200000010ff */
[----:B------:R-:W-:Y:S01]  /*5150*/  IMAD.X R7, R7, 0x1, R5, P3 ;  /* 0x0000000107077824 */ /* 0x000fe200018e0605 */
[----:B------:R-:W-:Y:S01]  /*5160*/  F2FP.BF16.F32.PACK_AB R27, RZ, R27 ;  /* 0x0000001bff1b723e */ /* 0x000fe200000010ff */
[-C--:B------:R-:W-:Y:S01]  /*5170*/  FMUL R33, R33, R89.reuse ;  /* 0x0000005921217220 */ /* 0x080fe20000400000 */
[----:B------:R-:W-:Y:S01]  /*5180*/  ISETP.GT.AND P0, PT, R3, 0x8, PT ;  /* 0x000000080300780c */ /* 0x000fe20003f04270 */
[-C--:B------:R-:W-:Y:S01]  /*5190*/  FMUL R34, R34, R89.reuse ;  /* 0x0000005922227220 */ /* 0x080fe20000400000 */
[----:B------:R-:W-:Y:S01]  /*51a0*/  F2FP.BF16.F32.PACK_AB R28, RZ, R28 ;  /* 0x0000001cff1c723e */ /* 0x000fe200000010ff */
[-C--:B------:R-:W-:Y:S01]  /*51b0*/  FMUL R35, R35, R89.reuse ;  /* 0x0000005923237220 */ /* 0x080fe20000400000 */
[----:B------:R-:W-:Y:S01]  /*51c0*/  ISETP.GT.AND P4, PT, R0, RZ, P0 ;  /* 0x000000ff0000720c */ /* 0x000fe20000784270 */
[----:B------:R-:W-:Y:S01]  /*51d0*/  FMUL R36, R36, R89 ;  /* 0x0000005924247220 */ /* 0x000fe20000400000 */
[----:B------:R-:W-:Y:S01]  /*51e0*/  F2FP.BF16.F32.PACK_AB R29, RZ, R29 ;  /* 0x0000001dff1d723e */ /* 0x000fe200000010ff */
[----:B------:R-:W-:Y:S01]  /*51f0*/  @P1 STG.E.U16 desc[UR36][R6.64], R26 ;  /* 0x0000001a06001986 */ /* 0x000fe2000c101524 */
[----:B------:R-:W-:Y:S01]  /*5200*/  ISETP.GT.AND P1, PT, R0, 0x8, P0 ;  /* 0x000000080000780c */ /* 0x000fe20000724270 */
[-C--:B------:R-:W-:Y:S01]  /*5210*/  FMUL R37, R37, R89.reuse ;  /* 0x0000005925257220 */ /* 0x080fe20000400000 */
[----:B------:R-:W-:Y:S01]  /*5220*/  F2FP.BF16.F32.PACK_AB R30, RZ, R30 ;  /* 0x0000001eff1e723e */ /* 0x000fe200000010ff */
[----:B------:R-:W-:Y:S01]  /*5230*/  @P2 STG.E.U16 desc[UR36][R6.64+0x2], R27 ;  /* 0x0000021b06002986 */ /* 0x000fe2000c101524 */
[----:B------:R-:W-:Y:S01]  /*5240*/  ISETP.GT.AND P2, PT, R3, 0x9, PT ;  /* 0x000000090300780c */ /* 0x000fe20003f44270 */
[----:B------:R-:W-:Y:S01]  /*5250*/  FMUL R38, R38, R89 ;  /* 0x0000005926267220 */ /* 0x000fe20000400000 */
[----:B------:R-:W-:Y:S01]  /*5260*/  F2FP.BF16.F32.PACK_AB R31, RZ, R31 ;  /* 0x0000001fff1f723e */ /* 0x000fe200000010ff */
[-C--:B------:R-:W-:Y:S01]  /*5270*/  FMUL R39, R39, R89.reuse ;  /* 0x0000005927277220 */ /* 0x080fe20000400000 */
[C---:B------:R-:W-:Y:S01]  /*5280*/  ISETP.GT.AND P3, PT, R0.reuse, RZ, P2 ;  /* 0x000000ff0000720c */ /* 0x040fe20001764270 */
[----:B------:R-:W-:Y:S01]  /*5290*/  @P4 STG.E.U16 desc[UR36][R4.64+0x10], R28 ;  /* 0x0000101c04004986 */ /* 0x000fe2000c101524 */
[----:B------:R-:W-:Y:S01]  /*52a0*/  ISETP.GT.AND P2, PT, R0, 0x8, P2 ;  /* 0x000000080000780c */ /* 0x000fe20001744270 */
        /* <DEDUP_REMOVED lines=8> */
[-C--:B------:R-:W-:Y:S01]  /*5330*/  FMUL R44, R44, R89.reuse ;  /* 0x000000592c2c7220 */ /* 0x080fe20000400000 */
[----:B------:R-:W-:Y:S01]  /*5340*/  F2FP.BF16.F32.PACK_AB R34, RZ, R34 ;  /* 0x00000022ff22723e */ /* 0x000fe200000010ff */
[----:B------:R-:W-:Y:S01]  /*5350*/  @P3 STG.E.U16 desc[UR36][R4.64+0x12], R29 ;  /* 0x0000121d04003986 */ /* 0x000fe2000c101524 */
[----:B------:R-:W-:Y:S01]  /*5360*/  ISETP.GT.AND P3, PT, R3, 0x11, PT ;  /* 0x000000110300780c */ /* 0x000fe20003f64270 */
[----:B------:R-:W-:Y:S01]  /*5370*/  FMUL R45, R45, R89 ;  /* 0x000000592d2d7220 */ /* 0x000fe20000400000 */
[----:B------:R-:W-:Y:S01]  /*5380*/  F2FP.BF16.F32.PACK_AB R35, RZ, R35 ;  /* 0x00000023ff23723e */ /* 0x000fe200000010ff */
[----:B------:R-:W-:Y:S01]  /*5390*/  @P1 STG.E.U16 desc[UR36][R6.64+0x10], R30 ;  /* 0x0000101e06001986 */ /* 0x000fe2000c101524 */
[----:B------:R-:W-:Y:S01]  /*53a0*/  ISETP.GT.AND P1, PT, R0, 0x8, P0 ;  /* 0x000000080000780c */ /* 0x000fe20000724270 */
[-C--:B------:R-:W-:Y:S01]  /*53b0*/  FMUL R46, R46, R89.reuse ;  /* 0x000000592e2e7220 */ /* 0x080fe20000400000 */
[----:B------:R-:W-:Y:S01]  /*53c0*/  ISETP.GT.AND P0, PT, R3, 0x18, PT ;  /* 0x000000180300780c */ /* 0x000fe20003f04270 */
[----:B------:R-:W-:Y:S01]  /*53d0*/  @P2 STG.E.U16 desc[UR36][R6.64+0x12], R31 ;  /* 0x0000121f06002986 */ /* 0x000fe2000c101524 */
[C---:B------:R-:W-:Y:S01]  /*53e0*/  ISETP.GT.AND P2, PT, R0.reuse, RZ, P3 ;  /* 0x000000ff0000720c */ /* 0x040fe20001f44270 */
[-C--:B------:R-:W-:Y:S01]  /*53f0*/  FMUL R47, R47, R89.reuse ;  /* 0x000000592f2f7220 */ /* 0x080fe20000400000 */
[C---:B------:R-:W-:Y:S01]  /*5400*/  ISETP.GT.AND P3, PT, R0.reuse, 0x8, P3 ;  /* 0x000000080000780c */ /* 0x040fe20001f64270 */
[----:B------:R-:W-:Y:S01]  /*5410*/  @P4 STG.E.U16 desc[UR36][R4.64+0x20], R32 ;  /* 0x0000202004004986 */ /* 0x000fe2000c101524 */
[----:B------:R-:W-:Y:S01]  /*5420*/  ISETP.GT.AND P4, PT, R0, RZ, P0 ;  /* 0x000000ff0000720c */ /* 0x000fe20000784270 */
[-C--:B------:R-:W-:Y:S01]  /*5430*/  FMUL R48, R48, R89.reuse ;  /* 0x0000005930307220 */ /* 0x080fe20000400000 */
[----:B------:R-:W-:Y:S01]  /*5440*/  F2FP.BF16.F32.PACK_AB R36, RZ, R36 ;  /* 0x00000024ff24723e */ /* 0x000fe200000010ff */
[----:B------:R-:W-:Y:S01]  /*5450*/  FMUL R49, R49, R89 ;  /* 0x0000005931317220 */ /* 0x000fe20000400000 */
[----:B------:R-:W-:Y:S01]  /*5460*/  F2FP.BF16.F32.PACK_AB R37, RZ, R37 ;  /* 0x00000025ff25723e */ /* 0x000fe200000010ff */
[-C--:B------:R-:W-:Y:S01]  /*5470*/  FMUL R50, R50, R89.reuse ;  /* 0x0000005932327220 */ /* 0x080fe20000400000 */
[----:B------:R-:W-:Y:S01]  /*5480*/  F2FP.BF16.F32.PACK_AB R38, RZ, R38 ;  /* 0x00000026ff26723e */ /* 0x000fe200000010ff */
[----:B------:R-:W-:Y:S01]  /*5490*/  FMUL R51, R51, R89 ;  /* 0x0000005933337220 */ /* 0x000fe20000400000 */
[----:B------:R-:W-:Y:S01]  /*54a0*/  F2FP.BF16.F32.PACK_AB R39, RZ, R39 ;  /* 0x00000027ff27723e */ /* 0x000fe200000010ff */
[----:B------:R-:W-:Y:S01]  /*54b0*/  @P2 STG.E.U16 desc[UR36][R4.64+0x22], R33 ;  /* 0x0000222104002986 */ /* 0x000fe2000c101524 */
[----:B------:R-:W-:Y:S01]  /*54c0*/  F2FP.BF16.F32.PACK_AB R40, RZ, R40 ;  /* 0x00000028ff28723e */ /* 0x000fe200000010ff */
[----:B------:R-:W-:Y:S01]  /*54d0*/  FMUL R52, R52, R89 ;  /* 0x0000005934347220 */ /* 0x000fe20000400000 */
[----:B------:R-:W-:Y:S01]  /*54e0*/  F2FP.BF16.F32.PACK_AB R41, RZ, R41 ;  /* 0x00000029ff29723e */ /* 0x000fe200000010ff */
[----:B------:R-:W-:Y:S01]  /*54f0*/  @P1 STG.E.U16 desc[UR36][R6.64+0x20], R34 ;  /* 0x0000202206001986 */ /* 0x000fe2000c101524 */
[----:B------:R-:W-:Y:S01]  /*5500*/  ISETP.GT.AND P1, PT, R0, 0x8, P0 ;  /* 0x000000080000780c */ /* 0x000fe20000724270 */
[-C--:B------:R-:W-:Y:S01]  /*5510*/  FMUL R53, R53, R89.reuse ;  /* 0x0000005935357220 */ /* 0x080fe20000400000 */
[C---:B------:R-:W-:Y:S01]  /*5520*/  ISETP.GT.AND P0, PT, R3.reuse, 0x20, PT ;  /* 0x000000200300780c */ /* 0x040fe20003f04270 */
[----:B------:R-:W-:Y:S01]  /*5530*/  @P3 STG.E.U16 desc[UR36][R6.64+0x22], R35 ;  /* 0x0000222306003986 */ /* 0x000fe2000c101524 */
[----:B------:R-:W-:Y:S01]  /*5540*/  ISETP.GT.AND P3, PT, R3, 0x19, PT ;  /* 0x000000190300780c */ /* 0x000fe20003f64270 */
[-C--:B------:R-:W-:Y:S01]  /*5550*/  FMUL R54, R54, R89.reuse ;  /* 0x0000005936367220 */ /* 0x080fe20000400000 */
[----:B------:R-:W-:Y:S01]  /*5560*/  F2FP.BF16.F32.PACK_AB R42, RZ, R42 ;  /* 0x0000002aff2a723e */ /* 0x000fe200000010ff */
[----:B------:R-:W-:Y:S01]  /*5570*/  @P4 STG.E.U16 desc[UR36][R4.64+0x30], R36 ;  /* 0x0000302404004986 */ /* 0x000fe2000c101524 */
[C---:B------:R-:W-:Y:S01]  /*5580*/  ISETP.GT.AND P2, PT, R0.reuse, RZ, P3 ;  /* 0x000000ff0000720c */ /* 0x040fe20001f44270 */
[-C--:B------:R-:W-:Y:S01]  /*5590*/  FMUL R55, R55, R89.reuse ;  /* 0x0000005937377220 */ /* 0x080fe20000400000 */
[----:B------:R-:W-:Y:S01]  /*55a0*/  ISETP.GT.AND P3, PT, R0, 0x8, P3 ;  /* 0x000000080000780c */ /* 0x000fe20001f64270 */
[-C--:B------:R-:W-:Y:S01]  /*55b0*/  FMUL R56, R56, R89.reuse ;  /* 0x0000005938387220 */ /* 0x080fe20000400000 */
[----:B------:R-:W-:Y:S01]  /*55c0*/  ISETP.GT.AND P4, PT, R0, RZ, P0 ;  /* 0x000000ff0000720c */ /* 0x000fe20000784270 */
[----:B------:R-:W-:Y:S01]  /*55d0*/  FMUL R57, R57, R89 ;  /* 0x0000005939397220 */ /* 0x000fe20000400000 */
[----:B------:R-:W-:Y:S01]  /*55e0*/  F2FP.BF16.F32.PACK_AB R43, RZ, R43 ;  /* 0x0000002bff2b723e */ /* 0x000fe200000010ff */
[-C--:B------:R-:W-:Y:S01]  /*55f0*/  FMUL R58, R58, R89.reuse ;  /* 0x000000593a3a7220 */ /* 0x080fe20000400000 */
[----:B------:R-:W-:Y:S01]  /*5600*/  F2FP.BF16.F32.PACK_AB R44, RZ, R44 ;  /* 0x0000002cff2c723e */ /* 0x000fe200000010ff */
[----:B------:R-:W-:Y:S01]  /*5610*/  FMUL R59, R59, R89 ;  /* 0x000000593b3b7220 */ /* 0x000fe20000400000 */
[----:B------:R-:W-:Y:S01]  /*5620*/  F2FP.BF16.F32.PACK_AB R45, RZ, R45 ;  /* 0x0000002dff2d723e */ /* 0x000fe200000010ff */
[----:B------:R-:W-:Y:S01]  /*5630*/  FMUL R60, R60, R89 ;  /* 0x000000593c3c7220 */ /* 0x000fe20000400000 */
[----:B------:R-:W-:Y:S01]  /*5640*/  F2FP.BF16.F32.PACK_AB R46, RZ, R46 ;  /* 0x0000002eff2e723e */ /* 0x000fe200000010ff */
[----:B------:R-:W-:Y:S01]  /*5650*/  @P2 STG.E.U16 desc[UR36][R4.64+0x32], R37 ;  /* 0x0000322504002986 */ /* 0x000fe2000c101524 */
[----:B------:R-:W-:Y:S01]  /*5660*/  F2FP.BF16.F32.PACK_AB R47, RZ, R47 ;  /* 0x0000002fff2f723e */ /* 0x000fe200000010ff */
[-C--:B------:R-:W-:Y:S01]  /*5670*/  FMUL R61, R61, R89.reuse ;  /* 0x000000593d3d7220 */ /* 0x080fe20000400000 */
[----:B------:R-:W-:Y:S01]  /*5680*/  F2FP.BF16.F32.PACK_AB R48, RZ, R48 ;  /* 0x00000030ff30723e */ /* 0x000fe200000010ff */
[----:B------:R-:W-:Y:S01]  /*5690*/  @P1 STG.E.U16 desc[UR36][R6.64+0x30], R38 ;  /* 0x0000302606001986 */ /* 0x000fe2000c101524 */
[----:B------:R-:W-:Y:S01]  /*56a0*/  ISETP.GT.AND P1, PT, R0, 0x8, P0 ;  /* 0x000000080000780c */ /* 0x000fe20000724270 */
[-C--:B------:R-:W-:Y:S01]  /*56b0*/  FMUL R62, R62, R89.reuse ;  /* 0x000000593e3e7220 */ /* 0x080fe20000400000 */
[C---:B------:R-:W-:Y:S01]  /*56c0*/  ISETP.GT.AND P0, PT, R3.reuse, 0x28, PT ;  /* 0x000000280300780c */ /* 0x040fe20003f04270 */
[----:B------:R-:W-:Y:S01]  /*56d0*/  @P3 STG.E.U16 desc[UR36][R6.64+0x32], R39 ;  /* 0x0000322706003986 */ /* 0x000fe2000c101524 */
[----:B------:R-:W-:Y:S01]  /*56e0*/  ISETP.GT.AND P3, PT, R3, 0x21, PT ;  /* 0x000000210300780c */ /* 0x000fe20003f64270 */
[----:B------:R-:W-:Y:S01]  /*56f0*/  FMUL R63, R63, R89 ;  /* 0x000000593f3f7220 */ /* 0x000fe20000400000 */
[----:B------:R-:W-:Y:S01]  /*5700*/  F2FP.BF16.F32.PACK_AB R49, RZ, R49 ;  /* 0x00000031ff31723e */ /* 0x000fe200000010ff */
[----:B------:R-:W-:Y:S01]  /*5710*/  @P4 STG.E.U16 desc[UR36][R4.64+0x40], R40 ;  /* 0x0000402804004986 */ /* 0x000fe2000c101524 */
[----:B------:R-:W-:Y:S01]  /*5720*/  ISETP.GT.AND P2, PT, R0, RZ, P3 ;  /* 0x000000ff0000720c */ /* 0x000fe20001f44270 */
[-C--:B------:R-:W-:Y:S01]  /*5730*/  FMUL R64, R64, R89.reuse ;  /* 0x0000005940407220 */ /* 0x080fe20000400000 */
[C---:B------:R-:W-:Y:S01]  /*5740*/  ISETP.GT.AND P3, PT, R0.reuse, 0x8, P3 ;  /* 0x000000080000780c */ /* 0x040fe20001f64270 */
[-C--:B------:R-:W-:Y:S01]  /*5750*/  FMUL R65, R65, R89.reuse ;  /* 0x0000005941417220 */ /* 0x080fe20000400000 */
        /* <DEDUP_REMOVED lines=62> */
[----:B------:R-:W-:-:S02]  /*5b40*/  F2FP.BF16.F32.PACK_AB R68, RZ, R68 ;  /* 0x00000044ff44723e */ /* 0x000fc400000010ff */
[----:B------:R-:W-:Y:S01]  /*5b50*/  F2FP.BF16.F32.PACK_AB R69, RZ, R69 ;  /* 0x00000045ff45723e */ /* 0x000fe200000010ff */
[----:B------:R-:W-:Y:S01]  /*5b60*/  @P1 STG.E.U16 desc[UR36][R6.64+0x60], R50 ;  /* 0x0000603206001986 */ /* 0x000fe2000c101524 */
[C---:B------:R-:W-:Y:S02]  /*5b70*/  ISETP.GT.AND P1, PT, R0.reuse, 0x8, P0 ;  /* 0x000000080000780c */ /* 0x040fe40000724270 */
[C---:B------:R-:W-:Y:S01]  /*5b80*/  ISETP.GT.AND P0, PT, R3.reuse, 0x40, PT ;  /* 0x000000400300780c */ /* 0x040fe20003f04270 */
[----:B------:R-:W-:Y:S01]  /*5b90*/  @P3 STG.E.U16 desc[UR36][R6.64+0x62], R51 ;  /* 0x0000623306003986 */ /* 0x000fe2000c101524 */
[----:B------:R-:W-:Y:S02]  /*5ba0*/  ISETP.GT.AND P3, PT, R3, 0x39, PT ;  /* 0x000000390300780c */ /* 0x000fe40003f64270 */
[----:B------:R-:W-:Y:S01]  /*5bb0*/  F2FP.BF16.F32.PACK_AB R70, RZ, R70 ;  /* 0x00000046ff46723e */ /* 0x000fe200000010ff */
[----:B------:R-:W-:Y:S01]  /*5bc0*/  @P4 STG.E.U16 desc[UR36][R4.64+0x70], R52 ;  /* 0x0000703404004986 */ /* 0x000fe2000c101524 */
[----:B------:R-:W-:-:S02]  /*5bd0*/  ISETP.GT.AND P2, PT, R0, RZ, P3 ;  /* 0x000000ff0000720c */ /* 0x000fc40001f44270 */
[C---:B------:R-:W-:Y:S02]  /*5be0*/  ISETP.GT.AND P3, PT, R0.reuse, 0x8, P3 ;  /* 0x000000080000780c */ /* 0x040fe40001f64270 */
[----:B------:R-:W-:Y:S02]  /*5bf0*/  ISETP.GT.AND P4, PT, R0, RZ, P0 ;  /* 0x000000ff0000720c */ /* 0x000fe40000784270 */
[----:B------:R-:W-:Y:S02]  /*5c00*/  F2FP.BF16.F32.PACK_AB R71, RZ, R71 ;  /* 0x00000047ff47723e */ /* 0x000fe400000010ff */
[----:B------:R-:W-:Y:S02]  /*5c10*/  F2FP.BF16.F32.PACK_AB R72, RZ, R72 ;  /* 0x00000048ff48723e */ /* 0x000fe400000010ff */
[----:B------:R-:W-:Y:S02]  /*5c20*/  F2FP.BF16.F32.PACK_AB R73, RZ, R73 ;  /* 0x00000049ff49723e */ /* 0x000fe400000010ff */
        /* <DEDUP_REMOVED lines=33> */
[----:B------:R-:W-:-:S03]  /*5e40*/  F2FP.BF16.F32.PACK_AB R87, RZ, R87 ;  /* 0x00000057ff57723e */ /* 0x000fc600000010ff */
[----:B------:R-:W-:Y:S04]  /*5e50*/  @P2 STG.E.U16 desc[UR36][R4.64+0x92], R61 ;  /* 0x0000923d04002986 */ /* 0x000fe8000c101524 */
[----:B------:R-:W-:Y:S01]  /*5e60*/  @P1 STG.E.U16 desc[UR36][R6.64+0x90], R62 ;  /* 0x0000903e06001986 */ /* 0x000fe2000c101524 */
[----:B------:R-:W-:Y:S02]  /*5e70*/  ISETP.GT.AND P1, PT, R0, 0x8, P0 ;  /* 0x000000080000780c */ /* 0x000fe40000724270 */
[C---:B------:R-:W-:Y:S01]  /*5e80*/  ISETP.GT.AND P0, PT, R3.reuse, 0x58, PT ;  /* 0x000000580300780c */ /* 0x040fe20003f04270 */
[----:B------:R-:W-:Y:S01]  /*5e90*/  @P3 STG.E.U16 desc[UR36][R6.64+0x92], R63 ;  /* 0x0000923f06003986 */ /* 0x000fe2000c101524 */
[----:B------:R-:W-:-:S03]  /*5ea0*/  ISETP.GT.AND P3, PT, R3, 0x51, PT ;  /* 0x000000510300780c */ /* 0x000fc60003f64270 */
[----:B------:R-:W-:Y:S01]  /*5eb0*/  @P4 STG.E.U16 desc[UR36][R4.64+0xa0], R64 ;  /* 0x0000a04004004986 */ /* 0x000fe2000c101524 */
[C---:B------:R-:W-:Y:S02]  /*5ec0*/  ISETP.GT.AND P2, PT, R0.reuse, RZ, P3 ;  /* 0x000000ff0000720c */ /* 0x040fe40001f44270 */
[C---:B------:R-:W-:Y:S02]  /*5ed0*/  ISETP.GT.AND P3, PT, R0.reuse, 0x8, P3 ;  /* 0x000000080000780c */ /* 0x040fe40001f64270 */
[----:B------:R-:W-:-:S09]  /*5ee0*/  ISETP.GT.AND P4, PT, R0, RZ, P0 ;  /* 0x000000ff0000720c */ /* 0x000fd20000784270 */
        /* <DEDUP_REMOVED lines=9> */
[C---:B------:R-:W-:Y:S02]  /*5f80*/  ISETP.GT.AND P3, PT, R0.reuse, RZ, P0 ;  /* 0x000000ff0000720c */ /* 0x040fe40000764270 */
[----:B------:R-:W-:-:S07]  /*5f90*/  ISETP.GT.AND P0, PT, R0, 0x8, P0 ;  /* 0x000000080000780c */ /* 0x000fce0000704270 */
[----:B------:R-:W-:Y:S04]  /*5fa0*/  @P2 STG.E.U16 desc[UR36][R4.64+0xb2], R69 ;  /* 0x0000b24504002986 */ /* 0x000fe8000c101524 */
[----:B------:R-:W-:Y:S01]  /*5fb0*/  @P1 STG.E.U16 desc[UR36][R6.64+0xb0], R70 ;  /* 0x0000b04606001986 */ /* 0x000fe2000c101524 */
[----:B------:R-:W-:-:S03]  /*5fc0*/  ISETP.GT.AND P1, PT, R3, 0x68, PT ;  /* 0x000000680300780c */ /* 0x000fc60003f24270 */
        /* <DEDUP_REMOVED lines=11> */
[C---:B------:R-:W-:Y:S02]  /*6080*/  ISETP.GT.AND P2, PT, R0.reuse, RZ, P0 ;  /* 0x000000ff0000720c */ /* 0x040fe40000744270 */
[----:B------:R-:W-:Y:S01]  /*6090*/  ISETP.GT.AND P0, PT, R0, 0x8, P0 ;  /* 0x000000080000780c */ /* 0x000fe20000704270 */
[----:B------:R-:W-:Y:S01]  /*60a0*/  @P3 STG.E.U16 desc[UR36][R4.64+0xd0], R76 ;  /* 0x0000d04c04003986 */ /* 0x000fe2000c101524 */
[----:B------:R-:W-:-:S04]  /*60b0*/  ISETP.GT.AND P3, PT, R3, 0x70, PT ;  /* 0x000000700300780c */ /* 0x000fc80003f64270 */
[C---:B------:R-:W-:Y:S02]  /*60c0*/  ISETP.GT.AND P4, PT, R0.reuse, RZ, P3 ;  /* 0x000000ff0000720c */ /* 0x040fe40001f84270 */
[----:B------:R-:W-:-:S03]  /*60d0*/  ISETP.GT.AND P3, PT, R0, 0x8, P3 ;  /* 0x000000080000780c */ /* 0x000fc60001f64270 */
[----:B------:R-:W-:Y:S01]  /*60e0*/  @P2 STG.E.U16 desc[UR36][R4.64+0xd2], R77 ;  /* 0x0000d24d04002986 */ /* 0x000fe2000c101524 */
[----:B------:R-:W-:-:S03]  /*60f0*/  ISETP.GT.AND P2, PT, R3, 0x79, PT ;  /* 0x000000790300780c */ /* 0x000fc60003f44270 */
[----:B------:R-:W-:Y:S01]  /*6100*/  @P1 STG.E.U16 desc[UR36][R6.64+0xd0], R78 ;  /* 0x0000d04e06001986 */ /* 0x000fe2000c101524 */
[----:B------:R-:W-:-:S03]  /*6110*/  ISETP.GT.AND P1, PT, R3, 0x78, PT ;  /* 0x000000780300780c */ /* 0x000fc60003f24270 */
[----:B------:R-:W-:Y:S01]  /*6120*/  @P0 STG.E.U16 desc[UR36][R6.64+0xd2], R79 ;  /* 0x0000d24f06000986 */ /* 0x000fe2000c101524 */
[----:B------:R-:W-:-:S03]  /*6130*/  ISETP.GT.AND P0, PT, R3, 0x71, PT ;  /* 0x000000710300780c */ /* 0x000fc60003f04270 */
[----:B------:R-:W-:Y:S01]  /*6140*/  @P4 STG.E.U16 desc[UR36][R4.64+0xe0], R80 ;  /* 0x0000e05004004986 */ /* 0x000fe2000c101524 */
[C---:B------:R-:W-:Y:S02]  /*6150*/  ISETP.GT.AND P4, PT, R0.reuse, RZ, P0 ;  /* 0x000000ff0000720c */ /* 0x040fe40000784270 */
[----:B------:R-:W-:-:S11]  /*6160*/  ISETP.GT.AND P0, PT, R0, 0x8, P0 ;  /* 0x000000080000780c */ /* 0x000fd60000704270 */
[----:B------:R-:W-:Y:S02]  /*6170*/  @P4 IMAD.MOV.U32 R2, RZ, RZ, R4 ;  /* 0x000000ffff024224 */ /* 0x000fe400078e0004 */
[----:B------:R-:W-:-:S05]  /*6180*/  @P4 IMAD.MOV.U32 R3, RZ, RZ, R5 ;  /* 0x000000ffff034224 */ /* 0x000fca00078e0005 */
[----:B------:R0:W-:Y:S01]  /*6190*/  @P4 STG.E.U16 desc[UR36][R2.64+0xe2], R81 ;  /* 0x0000e25102004986 */ /* 0x0001e2000c101524 */
[C---:B------:R-:W-:Y:S02]  /*61a0*/  ISETP.GT.AND P4, PT, R0.reuse, RZ, P2 ;  /* 0x000000ff0000720c */ /* 0x040fe40001784270 */
[----:B------:R-:W-:Y:S01]  /*61b0*/  ISETP.GT.AND P2, PT, R0, 0x8, P2 ;  /* 0x000000080000780c */ /* 0x000fe20001744270 */
[----:B0-----:R-:W-:Y:S02]  /*61c0*/  @P3 IMAD.MOV.U32 R2, RZ, RZ, R6 ;  /* 0x000000ffff023224 */ /* 0x001fe400078e0006 */
[----:B------:R-:W-:-:S05]  /*61d0*/  @P3 IMAD.MOV.U32 R3, RZ, RZ, R7 ;  /* 0x000000ffff033224 */ /* 0x000fca00078e0007 */
[----:B------:R0:W-:Y:S01]  /*61e0*/  @P3 STG.E.U16 desc[UR36][R2.64+0xe0], R82 ;  /* 0x0000e05202003986 */ /* 0x0001e2000c101524 */
[C---:B------:R-:W-:Y:S02]  /*61f0*/  ISETP.GT.AND P3, PT, R0.reuse, RZ, P1 ;  /* 0x000000ff0000720c */ /* 0x040fe40000f64270 */
[----:B------:R-:W-:Y:S01]  /*6200*/  ISETP.GT.AND P1, PT, R0, 0x8, P1 ;  /* 0x000000080000780c */ /* 0x000fe20000f24270 */
[----:B0-----:R-:W-:Y:S02]  /*6210*/  @P0 IMAD.MOV.U32 R2, RZ, RZ, R6 ;  /* 0x000000ffff020224 */ /* 0x001fe400078e0006 */
[----:B------:R-:W-:-:S05]  /*6220*/  @P0 IMAD.MOV.U32 R3, RZ, RZ, R7 ;  /* 0x000000ffff030224 */ /* 0x000fca00078e0007 */
[----:B------:R0:W-:Y:S03]  /*6230*/  @P0 STG.E.U16 desc[UR36][R2.64+0xe2], R83 ;  /* 0x0000e25302000986 */ /* 0x0001e6000c101524 */
[----:B0-----:R-:W-:Y:S02]  /*6240*/  @P3 IMAD.MOV.U32 R2, RZ, RZ, R4 ;  /* 0x000000ffff023224 */ /* 0x001fe400078e0004 */
[----:B------:R-:W-:-:S05]  /*6250*/  @P3 IMAD.MOV.U32 R3, RZ, RZ, R5 ;  /* 0x000000ffff033224 */ /* 0x000fca00078e0005 */
[----:B------:R0:W-:Y:S04]  /*6260*/  @P3 STG.E.U16 desc[UR36][R2.64+0xf0], R84 ;  /* 0x0000f05402003986 */ /* 0x0001e8000c101524 */
[----:B------:R1:W-:Y:S01]  /*6270*/  @P4 STG.E.U16 desc[UR36][R4.64+0xf2], R85 ;  /* 0x0000f25504004986 */ /* 0x0003e2000c101524 */
[----:B0-----:R-:W-:Y:S02]  /*6280*/  @P1 IMAD.MOV.U32 R2, RZ, RZ, R6 ;  /* 0x000000ffff021224 */ /* 0x001fe400078e0006 */
[----:B------:R-:W-:-:S05]  /*6290*/  @P1 IMAD.MOV.U32 R3, RZ, RZ, R7 ;  /* 0x000000ffff031224 */ /* 0x000fca00078e0007 */
[----:B------:R1:W-:Y:S04]  /*62a0*/  @P1 STG.E.U16 desc[UR36][R2.64+0xf0], R86 ;  /* 0x0000f05602001986 */ /* 0x0003e8000c101524 */
[----:B------:R1:W-:Y:S02]  /*62b0*/  @P2 STG.E.U16 desc[UR36][R6.64+0xf2], R87 ;  /* 0x0000f25706002986 */ /* 0x0003e4000c101524 */
.L_x_163:
[----:B------:R-:W-:Y:S05]  /*62c0*/  BSYNC B0 ;  /* 0x0000000000007941 */ /* 0x000fea0003800000 */
.L_x_37:
[----:B01----:R-:W2:Y:S01]  /*62d0*/  LDL.64 R2, [R1] ;  /* 0x0000000001027983 */ /* 0x003ea20000100a00 */
[----:B------:R-:W-:Y:S01]  /*62e0*/  ULDC.64 UR4, c[0x0][0x650] ;  /* 0x0001940000047ab9 */ /* 0x000fe20000000a00 */
[----:B------:R0:W-:Y:S01]  /*62f0*/  SYNCS.ARRIVE.TRANS64.A1T0 RZ, [R97+UR47], RZ ;  /* 0x000000ff61ff79a7 */ /* 0x0001e2000810002f */
[----:B----4-:R-:W-:Y:S01]  /*6300*/  PRMT R0, RZ, 0x7610, R0 ;  /* 0x00007610ff007816 */ /* 0x010fe20000000000 */
[----:B------:R-:W-:Y:S02]  /*6310*/  IMAD.MOV.U32 R19, RZ, RZ, -0x1 ;  /* 0xffffffffff137424 */ /* 0x000fe400078e00ff */
[----:B-----5:R-:W-:Y:S01]  /*6320*/  IMAD.MOV.U32 R22, RZ, RZ, -0x1 ;  /* 0xffffffffff167424 */ /* 0x020fe200078e00ff */
[----:B--2---:R-:W-:-:S04]  /*6330*/  LEA R18, P0, R2, R18, 0x1 ;  /* 0x0000001202127211 */ /* 0x004fc800078008ff */
[----:B------:R-:W-:Y:S01]  /*6340*/  LEA.HI.X R17, R2, R17, R23, 0x1, P0 ;  /* 0x0000001102117211 */ /* 0x000fe200000f0c17 */
[----:B------:R-:W-:Y:S01]  /*6350*/  IMAD.MOV.U32 R2, RZ, RZ, -0x1 ;  /* 0xffffffffff027424 */ /* 0x000fe200078e00ff */
[----:B------:R-:W-:-:S04]  /*6360*/  ISETP.GE.U32.AND P0, PT, R18, UR4, PT ;  /* 0x0000000412007c0c */ /* 0x000fc8000bf06070 */
[----:B------:R-:W-:-:S13]  /*6370*/  ISETP.GE.U32.AND.EX P0, PT, R17, UR5, PT, P0 ;  /* 0x0000000511007c0c */ /* 0x000fda000bf06100 */
[----:B0-----:R-:W-:Y:S05]  /*6380*/  @P0 BRA `(.L_x_164) ;  /* 0x0000000400700947 */ /* 0x001fea0003800000 */
[----:B------:R-:W0:Y:S01]  /*6390*/  S2R R10, SR_CTAID.X ;  /* 0x00000000000a7919 */ /* 0x000e220000002500 */
[----:B------:R-:W1:Y:S01]  /*63a0*/  LDC.64 R8, c[0x0][0x628] ;  /* 0x00018a00ff087b82 */ /* 0x000e620000000a00 */
[----:B------:R-:W-:Y:S01]  /*63b0*/  ULDC UR4, c[0x0][0x150] ;  /* 0x0000540000047ab9 */ /* 0x000fe20000000800 */
[----:B---3--:R-:W-:Y:S01]  /*63c0*/  IMAD.MOV.U32 R6, RZ, RZ, R18 ;  /* 0x000000ffff067224 */ /* 0x008fe200078e0012 */
[----:B------:R-:W2:Y:S01]  /*63d0*/  S2R R20, SR_CTAID.Y ;  /* 0x0000000000147919 */ /* 0x000ea20000002600 */
[----:B------:R-:W-:-:S04]  /*63e0*/  IMAD.MOV.U32 R7, RZ, RZ, R17 ;  /* 0x000000ffff077224 */ /* 0x000fc800078e0011 */
[----:B------:R-:W3:Y:S08]  /*63f0*/  LDC R15, c[0x0][0x144] ;  /* 0x00005100ff0f7b82 */ /* 0x000ef00000000800 */
[----:B------:R-:W4:Y:S08]  /*6400*/  LDC R0, c[0x0][0x630] ;  /* 0x00018c00ff007b82 */ /* 0x000f300000000800 */
[----:B------:R-:W2:Y:S01]  /*6410*/  LDC.64 R12, c[0x0][0x620] ;  /* 0x00018800ff0c7b82 */ /* 0x000ea20000000a00 */
[----:B-1----:R-:W-:-:S04]  /*6420*/  ISETP.NE.U32.AND P0, PT, R8, RZ, PT ;  /* 0x000000ff0800720c */ /* 0x002fc80003f05070 */
[----:B------:R-:W-:Y:S02]  /*6430*/  ISETP.NE.AND.EX P0, PT, R9, RZ, PT, P0 ;  /* 0x000000ff0900720c */ /* 0x000fe40003f05300 */
[----:B0-----:R-:W-:-:S05]  /*6440*/  I2FP.F32.U32 R2, R10 ;  /* 0x0000000a00027245 */ /* 0x001fca0000201000 */
[----:B------:R-:W-:-:S04]  /*6450*/  FMUL R2, R2, UR4 ;  /* 0x0000000402027c20 */ /* 0x000fc80008400000 */
[----:B------:R0:W1:Y:S02]  /*6460*/  F2I.U32.TRUNC.NTZ R14, R2 ;  /* 0x00000002000e7305 */ /* 0x000064000020f000 */
[----:B---34-:R-:W-:Y:S05]  /*6470*/  @!P0 BRA `(.L_x_165) ;  /* 0x0000000000288947 */ /* 0x018fea0003800000 */
[----:B------:R-:W3:Y:S02]  /*6480*/  LDC R3, c[0x0][0x634] ;  /* 0x00018d00ff037b82 */ /* 0x000ee40000000800 */
[----:B---3--:R-:W-:-:S05]  /*6490*/  IADD3 R7, P0, R18, R3, RZ ;  /* 0x0000000312077210 */ /* 0x008fca0007f1e0ff */
[----:B------:R-:W-:-:S04]  /*64a0*/  IMAD.X R11, RZ, RZ, R17, P0 ;  /* 0x000000ffff0b7224 */ /* 0x000fc800000e0611 */
[----:B0-----:R-:W-:-:S04]  /*64b0*/  IMAD.WIDE.U32 R2, R11, R8, RZ ;  /* 0x000000080b027225 */ /* 0x001fc800078e00ff */
[----:B------:R-:W-:-:S04]  /*64c0*/  IMAD.WIDE.U32 R4, P0, R7, R9, R2 ;  /* 0x0000000907047225 */ /* 0x000fc80007800002 */
[----:B------:R-:W-:-:S04]  /*64d0*/  IMAD.WIDE.U32 R2, R7, R8, RZ ;  /* 0x0000000807027225 */ /* 0x000fc800078e00ff */
[----:B------:R-:W-:Y:S01]  /*64e0*/  IMAD.X R7, RZ, RZ, RZ, P0 ;  /* 0x000000ffff077224 */ /* 0x000fe200000e06ff */
[----:B------:R-:W-:Y:S01]  /*64f0*/  IADD3 RZ, P0, R3, R4, RZ ;  /* 0x0000000403ff7210 */ /* 0x000fe20007f1e0ff */
[----:B------:R-:W-:-:S04]  /*6500*/  IMAD.MOV.U32 R6, RZ, RZ, R5 ;  /* 0x000000ffff067224 */ /* 0x000fc800078e0005 */
[----:B------:R-:W-:-:S08]  /*6510*/  IMAD.WIDE.U32.X R6, R11, R9, R6, P0 ;  /* 0x000000090b067225 */ /* 0x000fd000000e0406 */
.L_x_165:
[----:B------:R-:W3:Y:S01]  /*6520*/  LDC.64 R26, c[0x0][0x640] ;  /* 0x00019000ff1a7b82 */ /* 0x000ee20000000a00 */
[-C--:B------:R-:W-:Y:S01]  /*6530*/  SHF.R.U64 R11, R6, R0.reuse, R7 ;  /* 0x00000000060b7219 */ /* 0x080fe20000001207 */
[----:B------:R-:W-:Y:S01]  /*6540*/  IMAD.MOV.U32 R19, RZ, RZ, R17 ;  /* 0x000000ffff137224 */ /* 0x000fe200078e0011 */
[----:B------:R-:W-:Y:S01]  /*6550*/  SHF.R.U32.HI R0, RZ, R0, R7 ;  /* 0x00000000ff007219 */ /* 0x000fe20000011607 */
[----:B-1----:R-:W-:Y:S01]  /*6560*/  IMAD.MOV R14, RZ, RZ, -R14 ;  /* 0x000000ffff0e7224 */ /* 0x002fe200078e0a0e */
[----:B------:R-:W-:Y:S01]  /*6570*/  IADD3 R5, P0, RZ, -R11, RZ ;  /* 0x8000000bff057210 */ /* 0x000fe20007f1e0ff */
[----:B------:R-:W-:Y:S01]  /*6580*/  ULDC UR4, c[0x0][0x154] ;  /* 0x0000550000047ab9 */ /* 0x000fe20000000800 */
[----:B------:R-:W-:Y:S01]  /*6590*/  IMAD.MOV.U32 R7, RZ, RZ, 0x1 ;  /* 0x00000001ff077424 */ /* 0x000fe200078e00ff */
[----:B------:R-:W1:Y:S01]  /*65a0*/  LDC R4, c[0x0][0x618] ;  /* 0x00018600ff047b82 */ /* 0x000e620000000800 */
[----:B------:R-:W-:Y:S02]  /*65b0*/  IMAD R22, R15, R14, R10 ;  /* 0x0000000e0f167224 */ /* 0x000fe400078e020a */
[----:B------:R-:W-:-:S04]  /*65c0*/  IMAD.X R3, RZ, RZ, ~R0, P0 ;  /* 0x000000ffff037224 */ /* 0x000fc800000e0e00 */
[-C--:B--2---:R-:W-:Y:S01]  /*65d0*/  IMAD R0, R3, R12.reuse, RZ ;  /* 0x0000000c03007224 */ /* 0x084fe200078e02ff */
[----:B------:R-:W2:Y:S01]  /*65e0*/  LDC R6, c[0x0][0x608] ;  /* 0x00018200ff067b82 */ /* 0x000ea20000000800 */
[----:B0-----:R-:W-:-:S04]  /*65f0*/  IMAD.WIDE.U32 R2, R5, R12, R18 ;  /* 0x0000000c05027225 */ /* 0x001fc800078e0012 */
[----:B------:R-:W-:Y:S01]  /*6600*/  IMAD R5, R5, R13, R0 ;  /* 0x0000000d05057224 */ /* 0x000fe200078e0200 */
[----:B------:R-:W-:Y:S02]  /*6610*/  I2FP.F32.U32 R0, R20 ;  /* 0x0000001400007245 */ /* 0x000fe40000201000 */
[----:B------:R-:W0:Y:S01]  /*6620*/  LDC R24, c[0x0][0x658] ;  /* 0x00019600ff187b82 */ /* 0x000e220000000800 */
[----:B------:R-:W-:Y:S01]  /*6630*/  IMAD.IADD R3, R3, 0x1, R5 ;  /* 0x0000000103037824 */ /* 0x000fe200078e0205 */
[----:B---3--:R-:W-:Y:S01]  /*6640*/  ISETP.NE.U32.AND P0, PT, R26, RZ, PT ;  /* 0x000000ff1a00720c */ /* 0x008fe20003f05070 */
[----:B------:R-:W-:Y:S01]  /*6650*/  FMUL R0, R0, UR4 ;  /* 0x0000000400007c20 */ /* 0x000fe20008400000 */
[----:B------:R-:W-:Y:S02]  /*6660*/  IMAD.MOV.U32 R5, RZ, RZ, -0x1 ;  /* 0xffffffffff057424 */ /* 0x000fe400078e00ff */
[----:B------:R-:W-:Y:S01]  /*6670*/  ISETP.NE.AND.EX P0, PT, R27, RZ, PT, P0 ;  /* 0x000000ff1b00720c */ /* 0x000fe20003f05300 */
[----:B------:R3:W4:Y:S01]  /*6680*/  F2I.U32.TRUNC.NTZ R12, R0 ;  /* 0x00000000000c7305 */ /* 0x000722000020f000 */
[----:B------:R-:W3:Y:S01]  /*6690*/  LDC R15, c[0x0][0x148] ;  /* 0x00005200ff0f7b82 */ /* 0x000ee20000000800 */
[----:B-1----:R-:W-:-:S02]  /*66a0*/  SHF.R.U64 R10, R2, R4, R3 ;  /* 0x00000004020a7219 */ /* 0x002fc40000001203 */
[----:B------:R-:W-:-:S05]  /*66b0*/  SHF.R.U32.HI R3, RZ, R4, R3 ;  /* 0x00000004ff037219 */ /* 0x000fca0000011603 */
[----:B------:R-:W1:Y:S01]  /*66c0*/  LDC R14, c[0x0][0x600] ;  /* 0x00018000ff0e7b82 */ /* 0x000e620000000800 */
[-CC-:B--2---:R-:W-:Y:S02]  /*66d0*/  SHF.R.U64 R8, R10, R6.reuse, R3.reuse ;  /* 0x000000060a087219 */ /* 0x184fe40000001203 */
[----:B------:R-:W-:-:S05]  /*66e0*/  SHF.R.U32.HI R3, RZ, R6, R3 ;  /* 0x00000006ff037219 */ /* 0x000fca0000011603 */
[----:B------:R-:W2:Y:S01]  /*66f0*/  LDC R21, c[0x0][0x648] ;  /* 0x00019200ff157b82 */ /* 0x000ea20000000800 */
[-CC-:B0-----:R-:W-:Y:S02]  /*6700*/  SHF.R.U64 R13, R8, R24.reuse, R3.reuse ;  /* 0x00000018080d7219 */ /* 0x181fe40000001203 */
[-C--:B------:R-:W-:Y:S02]  /*6710*/  SHF.L.U32 R5, R5, R24.reuse, RZ ;  /* 0x0000001805057219 */ /* 0x080fe400000006ff */
[-C--:B------:R-:W-:Y:S01]  /*6720*/  SHF.R.U32.HI R3, RZ, R24.reuse, R3 ;  /* 0x00000018ff037219 */ /* 0x080fe20000011603 */
[----:B------:R-:W-:Y:S01]  /*6730*/  IMAD.MOV.U32 R2, RZ, RZ, R13 ;  /* 0x000000ffff027224 */ /* 0x000fe200078e000d */
[----:B------:R-:W-:Y:S01]  /*6740*/  SHF.L.U32 R24, R7, R24, RZ ;  /* 0x0000001807187219 */ /* 0x000fe200000006ff */
[----:B------:R-:W0:Y:S01]  /*6750*/  LDC R25, c[0x0][0x638] ;  /* 0x00018e00ff197b82 */ /* 0x000e220000000800 */
[----:B------:R-:W-:-:S07]  /*6760*/  LOP3.LUT R19, RZ, R5, RZ, 0x33, !PT ;  /* 0x00000005ff137212 */ /* 0x000fce00078e33ff */
[----:B------:R-:W0:Y:S01]  /*6770*/  LDC R28, c[0x0][0x610] ;  /* 0x00018400ff1c7b82 */ /* 0x000e220000000800 */
[----:B----4-:R-:W-:Y:S05]  /*6780*/  @!P0 BRA `(.L_x_166) ;  /* 0x0000000000288947 */ /* 0x010fea0003800000 */
[----:B---3--:R-:W3:Y:S02]  /*6790*/  LDC R0, c[0x0][0x64c] ;  /* 0x00019300ff007b82 */ /* 0x008ee40000000800 */
        /* <DEDUP_REMOVED lines=9> */
.L_x_166:
[----:B------:R-:W4:Y:S01]  /*6830*/  LDC R4, c[0x0][0x65c] ;  /* 0x00019700ff047b82 */ /* 0x000f220000000800 */
[----:B--23--:R-:W-:Y:S01]  /*6840*/  SHF.R.U64 R0, R2, R21, R3 ;  /* 0x0000001502007219 */ /* 0x00cfe20000001203 */
[----:B-1----:R-:W-:Y:S01]  /*6850*/  VIADD R3, R14, 0xffffffff ;  /* 0xffffffff0e037836 */ /* 0x002fe20000000000 */
[----:B------:R-:W-:Y:S01]  /*6860*/  LOP3.LUT R19, R8, R19, RZ, 0xc0, !PT ;  /* 0x0000001308137212 */ /* 0x000fe200078ec0ff */
[----:B------:R-:W-:Y:S02]  /*6870*/  IMAD.MOV R12, RZ, RZ, -R12 ;  /* 0x000000ffff0c7224 */ /* 0x000fe400078e0a0c */
[----:B------:R-:W-:Y:S01]  /*6880*/  IMAD.MOV R2, RZ, RZ, -R0 ;  /* 0x000000ffff027224 */ /* 0x000fe200078e0a00 */
[----:B------:R-:W-:Y:S01]  /*6890*/  LOP3.LUT R3, R10, R3, RZ, 0xc0, !PT ;  /* 0x000000030a037212 */ /* 0x000fe200078ec0ff */
[----:B------:R-:W-:Y:S02]  /*68a0*/  IMAD R19, R24, R0, R19 ;  /* 0x0000000018137224 */ /* 0x000fe400078e0213 */
[----:B0-----:R-:W-:-:S04]  /*68b0*/  IMAD R0, R2, R25, R13 ;  /* 0x0000001902007224 */ /* 0x001fc800078e020d */
[----:B------:R-:W-:Y:S01]  /*68c0*/  IMAD R2, R0, R14, R3 ;  /* 0x0000000e00027224 */ /* 0x000fe200078e0203 */
[----:B----4-:R-:W-:Y:S01]  /*68d0*/  ISETP.NE.AND P0, PT, R4, 0x1, PT ;  /* 0x000000010400780c */ /* 0x010fe20003f05270 */
[----:B------:R-:W-:-:S05]  /*68e0*/  IMAD.MOV.U32 R4, RZ, RZ, 0x1 ;  /* 0x00000001ff047424 */ /* 0x000fca00078e00ff */
[----:B------:R-:W-:-:S07]  /*68f0*/  PRMT R0, R4, 0x7610, R0 ;  /* 0x0000761004007816 */ /* 0x000fce0000000000 */
[----:B------:R-:W-:-:S04]  /*6900*/  @P0 IMAD R22, R15, R12, R20 ;  /* 0x0000000c0f160224 */ /* 0x000fc800078e0214 */
[----:B------:R-:W-:-:S05]  /*6910*/  IMAD R19, R19, R28, R22 ;  /* 0x0000001c13137224 */ /* 0x000fca00078e0216 */
[----:B------:R-:W-:Y:S02]  /*6920*/  SEL R22, R2, R19, !P0 ;  /* 0x0000001302167207 */ /* 0x000fe40004000000 */
[----:B------:R-:W-:Y:S01]  /*6930*/  SEL R19, R19, R2, !P0 ;  /* 0x0000000213137207 */ /* 0x000fe20004000000 */
[----:B------:R-:W-:-:S07]  /*6940*/  IMAD.MOV.U32 R2, RZ, RZ, R11 ;  /* 0x000000ffff027224 */ /* 0x000fce00078e000b */
.L_x_164:
[----:B------:R-:W-:Y:S02]  /*6950*/  LOP3.LUT P0, RZ, R0, 0xff, RZ, 0xc0, !PT ;  /* 0x000000ff00ff7812 */ /* 0x000fe4000780c0ff */
[----:B------:R-:W-:-:S11]  /*6960*/  LOP3.LUT R103, R103, 0x1, RZ, 0x3c, !PT ;  /* 0x0000000167677812 */ /* 0x000fd600078e3cff */
[----:B------:R-:W-:Y:S05]  /*6970*/  @P0 BRA `(.L_x_167) ;  /* 0xffffffac00c40947 */ /* 0x000fea000383ffff */
[----:B------:R-:W-:Y:S05]  /*6980*/  EXIT ;  /* 0x000000000000794d */ /* 0x000fea0003800000 */
.L_x_18:
[----:B------:R-:W-:-:S08]  /*6990*/  ISETP.NE.AND P0, PT, R5, RZ, PT ;  /* 0x000000ff0500720c */ /* 0x000fd00003f05270 */
[----:B0-2---:R-:W0:-:S00]  /*69a0*/  USETMAXREG.DEALLOC.CTAPOOL 0x28 ;  /* 0x00000028000079c8 */ /* 0x005e0000080e0500 */
[----:B------:R-:W-:Y:S05]  /*69b0*/  @P0 EXIT ;  /* 0x000000000000094d */ /* 0x000fea0003800000 */
[----:B0-----:R-:W-:Y:S01]  /*69c0*/  LOP3.LUT P0, RZ, R8, 0xff, RZ, 0xc0, !PT ;  /* 0x000000ff08ff7812 */ /* 0x001fe2000780c0ff */
[----:B------:R-:W-:Y:S02]  /*69d0*/  IMAD.MOV.U32 R0, RZ, RZ, 0x1 ;  /* 0x00000001ff007424 */ /* 0x000fe400078e00ff */
[----:B------:R-:W-:-:S10]  /*69e0*/  IMAD.MOV.U32 R8, RZ, RZ, RZ ;  /* 0x000000ffff087224 */ /* 0x000fd400078e00ff */
[----:B------:R-:W-:Y:S05]  /*69f0*/  @!P0 BRA `(.L_x_168) ;  /* 0x0000000c00388947 */ /* 0x000fea0003800000 */
[----:B------:R-:W0:Y:S01]  /*6a00*/  S2UR UR8, SR_CgaCtaId ;  /* 0x00000000000879c3 */ /* 0x000e220000008800 */
[----:B------:R-:W-:Y:S01]  /*6a10*/  LOP3.LUT P0, RZ, R4, 0x1f, RZ, 0xc0, !PT ;  /* 0x0000001f04ff7812 */ /* 0x000fe2000780c0ff */
[----:B------:R-:W-:Y:S01]  /*6a20*/  ULDC UR5, c[0x0][0x658] ;  /* 0x0001960000057ab9 */ /* 0x000fe20000000800 */
[----:B------:R-:W-:Y:S01]  /*6a30*/  UMOV UR6, 0xffffffff ;  /* 0xffffffff00067882 */ /* 0x000fe20000000000 */
[----:B------:R-:W-:Y:S01]  /*6a40*/  BSSY B0, `(.L_x_168) ;  /* 0x00000c9000007945 */ /* 0x000fe20003800000 */
[----:B------:R-:W-:Y:S01]  /*6a50*/  USHF.L.U32 UR6, UR6, UR5, URZ ;  /* 0x0000000506067299 */ /* 0x000fe2000800063f */
[C---:B------:R-:W-:Y:S01]  /*6a60*/  ISETP.NE.AND P2, PT, R3.reuse, RZ, PT ;  /* 0x000000ff0300720c */ /* 0x040fe20003f45270 */
[----:B------:R-:W-:Y:S01]  /*6a70*/  IMAD.MOV.U32 R9, RZ, RZ, 0x1 ;  /* 0x00000001ff097424 */ /* 0x000fe200078e00ff */
[----:B------:R-:W-:Y:S01]  /*6a80*/  ISETP.NE.OR P0, PT, R3, RZ, !P0 ;  /* 0x000000ff0300720c */ /* 0x000fe20004705670 */
[----:B------:R-:W-:Y:S01]  /*6a90*/  IMAD.MOV.U32 R0, RZ, RZ, 0x1 ;  /* 0x00000001ff007424 */ /* 0x000fe200078e00ff */
[----:B------:R-:W-:Y:S01]  /*6aa0*/  LOP3.LUT R6, R16, 0x2, RZ, 0xfc, !PT ;  /* 0x0000000210067812 */ /* 0x000fe200078efcff */
[----:B------:R-:W-:Y:S01]  /*6ab0*/  IMAD.MOV.U32 R8, RZ, RZ, RZ ;  /* 0x000000ffff087224 */ /* 0x000fe200078e00ff */
[----:B------:R-:W-:Y:S01]  /*6ac0*/  ULDC UR4, c[0x0][0x600] ;  /* 0x0001800000047ab9 */ /* 0x000fe20000000800 */
[----:B------:R-:W-:Y:S01]  /*6ad0*/  UMOV UR7, 0x1 ;  /* 0x0000000100077882 */ /* 0x000fe20000000000 */
[----:B------:R-:W-:-:S02]  /*6ae0*/  UIADD3 UR22, UR40, 0x1, URZ ;  /* 0x0000000128167890 */ /* 0x000fc4000fffe03f */
[----:B------:R-:W-:Y:S02]  /*6af0*/  UIADD3 UR15, UR4, -0x1, URZ ;  /* 0xffffffff040f7890 */ /* 0x000fe4000fffe03f */
[----:B------:R-:W-:Y:S02]  /*6b00*/  USHF.L.U32 UR17, UR7, UR5, URZ ;  /* 0x0000000507117299 */ /* 0x000fe4000800063f */
[----:B------:R-:W-:Y:S01]  /*6b10*/  ULOP3.LUT UR16, URZ, UR6, URZ, 0x33, !UPT ;  /* 0x000000063f107292 */ /* 0x000fe2000f8e333f */
[----:B------:R-:W-:Y:S01]  /*6b20*/  ULDC.64 UR20, c[0x0][0x198] ;  /* 0x0000660000147ab9 */ /* 0x000fe20000000a00 */
[----:B0-----:R-:W-:-:S10]  /*6b30*/  IMAD.U32 R7, RZ, RZ, UR8 ;  /* 0x00000008ff077e24 */ /* 0x001fd4000f8e00ff */
.L_x_180:
[----:B------:R-:W-:-:S03]  /*6b40*/  UMOV UR4, 0xffffffff ;  /* 0xffffffff00047882 */ /* 0x000fc60000000000 */
[----:B------:R-:W-:Y:S05]  /*6b50*/  BRA.DIV UR4, `(.L_x_169) ;  /* 0x0000001604ec7947 */ /* 0x000fea000b800000 */
[----:B------:R-:W-:-:S13]  /*6b60*/  ELECT P6, URZ, PT ;  /* 0x00000000003f782f */ /* 0x000fda00038c0000 */
.L_x_207:
[----:B------:R-:W0:Y:S01]  /*6b70*/  LDC R3, c[0x0][0x28c] ;  /* 0x0000a300ff037b82 */ /* 0x000e220000000800 */
[----:B------:R-:W-:Y:S01]  /*6b80*/  BSSY B1, `(.L_x_170) ;  /* 0x000003c000017945 */ /* 0x000fe20003800000 */
[----:B0-----:R-:W-:-:S13]  /*6b90*/  ISETP.LT.OR P6, PT, R3, 0x1, !P6 ;  /* 0x000000010300780c */ /* 0x001fda00077c1670 */
[----:B------:R-:W-:Y:S05]  /*6ba0*/  @P6 BRA `(.L_x_171) ;  /* 0x0000000000e46947 */ /* 0x000fea0003800000 */
[----:B------:R-:W-:Y:S02]  /*6bb0*/  IMAD R7, R19, 0x2, R7 ;  /* 0x0000000213077824 */ /* 0x000fe400078e0207 */
[----:B------:R-:W-:Y:S02]  /*6bc0*/  IMAD.SHL.U32 R22, R22, 0x80, RZ ;  /* 0x0000008016167824 */ /* 0x000fe400078e00ff */
[----:B------:R-:W-:Y:S02]  /*6bd0*/  IMAD.MOV.U32 R14, RZ, RZ, RZ ;  /* 0x000000ffff0e7224 */ /* 0x000fe400078e00ff */
[----:B------:R-:W-:Y:S02]  /*6be0*/  IMAD.U32 R15, RZ, RZ, UR22 ;  /* 0x00000016ff0f7e24 */ /* 0x000fe4000f8e00ff */
[----:B------:R-:W-:Y:S02]  /*6bf0*/  IMAD.MOV.U32 R3, RZ, RZ, R0 ;  /* 0x000000ffff037224 */ /* 0x000fe400078e0000 */
[----:B------:R-:W-:-:S02]  /*6c00*/  IMAD.MOV.U32 R4, RZ, RZ, R8 ;  /* 0x000000ffff047224 */ /* 0x000fc400078e0008 */
[----:B------:R-:W-:-:S07]  /*6c10*/  IMAD.SHL.U32 R11, R7, 0x20, RZ ;  /* 0x00000020070b7824 */ /* 0x000fce00078e00ff */
.L_x_175:
[----:B------:R-:W0:Y:S01]  /*6c20*/  S2UR UR4, SR_CgaCtaId ;  /* 0x00000000000479c3 */ /* 0x000e220000008800 */
[----:B------:R-:W-:Y:S02]  /*6c30*/  MOV R10, 0x400 ;  /* 0x00000400000a7802 */ /* 0x000fe40000000f00 */
[----:B------:R-:W-:Y:S01]  /*6c40*/  SHF.L.U32 R5, R3, 0x1f, RZ ;  /* 0x0000001f03057819 */ /* 0x000fe200000006ff */
[----:B0-----:R-:W-:-:S05]  /*6c50*/  IMAD.U32 R7, RZ, RZ, UR4 ;  /* 0x00000004ff077e24 */ /* 0x001fca000f8e00ff */
[----:B------:R-:W-:Y:S02]  /*6c60*/  LEA R13, R7, R10, 0x18 ;  /* 0x0000000a070d7211 */ /* 0x000fe400078ec0ff */
[----:B------:R-:W0:Y:S03]  /*6c70*/  @!P2 LDC R10, c[0x0][0x500] ;  /* 0x00014000ff0aab82 */ /* 0x000e260000000800 */
[----:B------:R-:W-:-:S04]  /*6c80*/  IMAD R12, R4, 0x8, R13 ;  /* 0x00000008040c7824 */ /* 0x000fc800078e020d */
[----:B------:R-:W1:Y:S02]  /*6c90*/  SYNCS.PHASECHK.TRANS64.TRYWAIT P1, [R12+URZ+0x90], R5 ;  /* 0x000090050c0075a7 */ /* 0x000e64000802017f */
[----:B-1----:R-:W-:Y:S05]  /*6ca0*/  @!P1 BRA `(.L_x_172) ;  /* 0x0000001400b89947 */ /* 0x002fea0003800000 */
.L_x_208:
[----:B-1----:R-:W-:Y:S01]  /*6cb0*/  PRMT R5, R6, 0x9910, RZ ;  /* 0x0000991006057816 */ /* 0x002fe200000000ff */
[----:B0-----:R0:W-:Y:S03]  /*6cc0*/  @!P2 SYNCS.ARRIVE.TRANS64 RZ, [R12+URZ], R10 ;  /* 0x0000000a0cffa9a7 */ /* 0x0011e6000800003f */
[----:B------:R-:W-:-:S13]  /*6cd0*/  ISETP.NE.AND P1, PT, R5, 0x2, PT ;  /* 0x000000020500780c */ /* 0x000fda0003f25270 */
[----:B0-----:R-:W-:Y:S05]  /*6ce0*/  @P1 BRA `(.L_x_173) ;  /* 0x0000000000041947 */ /* 0x001fea0003800000 */
[----:B------:R-:W-:Y:S01]  /*6cf0*/  BPT.TRAP 0x1 ;  /* 0x000000040000795c */ /* 0x000fe20000300000 */
.L_x_173:
[----:B------:R-:W-:Y:S05]  /*6d00*/  @P0 BRA `(.L_x_174) ;  /* 0x0000000000040947 */ /* 0x000fea0003800000 */
[----:B------:R-:W-:Y:S01]  /*6d10*/  BPT.TRAP 0x1 ;  /* 0x000000040000795c */ /* 0x000fe20000300000 */
.L_x_174:
[----:B------:R-:W-:Y:S01]  /*6d20*/  IMAD R5, R4, 0x2, R7 ;  /* 0x0000000204057824 */ /* 0x000fe200078e0207 */
[----:B------:R-:W-:Y:S01]  /*6d30*/  R2UR UR9, R12 ;  /* 0x000000000c0972ca */ /* 0x000fe200000e0000 */
[----:B------:R-:W-:Y:S01]  /*6d40*/  VIADD R15, R15, 0xffffffff ;  /* 0xffffffff0f0f7836 */ /* 0x000fe20000000000 */
[----:B------:R-:W-:Y:S01]  /*6d50*/  UIADD3 UR4, UP0, UR20, 0xf0, URZ ;  /* 0x000000f014047890 */ /* 0x000fe2000ff1e03f */
[----:B------:R-:W-:Y:S01]  /*6d60*/  IMAD.SHL.U32 R5, R5, 0x400, RZ ;  /* 0x0000040005057824 */ /* 0x000fe200078e00ff */
[----:B------:R-:W-:Y:S01]  /*6d70*/  R2UR UR11, R11 ;  /* 0x000000000b0b72ca */ /* 0x000fe200000e0000 */
[----:B------:R-:W-:Y:S01]  /*6d80*/  UIADD3 UR24, UP1, UR20, 0x1f0, URZ ;  /* 0x000001f014187890 */ /* 0x000fe2000ff3e03f */
[----:B------:R-:W-:Y:S01]  /*6d90*/  R2UR UR10, R14 ;  /* 0x000000000e0a72ca */ /* 0x000fe200000e0000 */
[--C-:B------:R-:W-:Y:S01]  /*6da0*/  IMAD R5, R5, 0x2, R13.reuse ;  /* 0x0000000205057824 */ /* 0x100fe200078e020d */
[----:B------:R-:W-:Y:S01]  /*6db0*/  R2UR UR12, R2 ;  /* 0x00000000020c72ca */ /* 0x000fe200000e0000 */
[----:B------:R-:W-:Y:S01]  /*6dc0*/  IMAD R13, R4, 0x2000, R13 ;  /* 0x00002000040d7824 */ /* 0x000fe200078e020d */
[----:B------:R-:W-:Y:S01]  /*6dd0*/  R2UR UR18, R22 ;  /* 0x00000000161272ca */ /* 0x000fe200000e0000 */
[----:B------:R-:W-:Y:S01]  /*6de0*/  VIADD R4, R4, 0x1 ;  /* 0x0000000104047836 */ /* 0x000fe20000000000 */
[----:B------:R-:W-:Y:S01]  /*6df0*/  R2UR UR5, R5 ;  /* 0x00000000050572ca */ /* 0x000fe200000e0000 */
[----:B------:R-:W-:Y:S01]  /*6e00*/  UIADD3.X UR25, URZ, UR21, URZ, UP1, !UPT ;  /* 0x000000153f197290 */ /* 0x000fe20008ffe43f */
[----:B------:R-:W-:Y:S01]  /*6e10*/  R2UR UR8, R13 ;  /* 0x000000000d0872ca */ /* 0x000fe200000e0000 */
[----:B------:R-:W-:Y:S01]  /*6e20*/  UMOV UR19, 0x30000 ;  /* 0x0003000000137882 */ /* 0x000fe20000000000 */
[----:B------:R-:W-:Y:S01]  /*6e30*/  ISETP.GT.AND P3, PT, R15, 0x1, PT ;  /* 0x000000010f00780c */ /* 0x000fe20003f64270 */
[----:B------:R-:W-:Y:S01]  /*6e40*/  UMOV UR6, 0x0 ;  /* 0x0000000000067882 */ /* 0x000fe20000000000 */
[----:B------:R-:W-:Y:S01]  /*6e50*/  UMOV UR7, 0x10000000 ;  /* 0x1000000000077882 */ /* 0x000fe20000000000 */
[----:B------:R-:W-:Y:S01]  /*6e60*/  ISETP.NE.AND P1, PT, R4, 0x12, PT ;  /* 0x000000120400780c */ /* 0x000fe20003f25270 */
[----:B------:R-:W-:-:S03]  /*6e70*/  VIADD R14, R14, 0x20 ;  /* 0x000000200e0e7836 */ /* 0x000fc60000000000 */
[----:B------:R-:W-:Y:S02]  /*6e80*/  SEL R10, RZ, 0x1, P1 ;  /* 0x00000001ff0a7807 */ /* 0x000fe40000800000 */
[----:B------:R-:W-:Y:S01]  /*6e90*/  UIADD3 UR13, UR5, 0x200, URZ ;  /* 0x00000200050d7890 */ /* 0x000fe2000fffe03f */
[----:B------:R-:W-:Y:S01]  /*6ea0*/  SEL R4, R4, RZ, P1 ;  /* 0x000000ff04047207 */ /* 0x000fe20000800000 */
[----:B------:R-:W-:Y:S01]  /*6eb0*/  UIADD3.X UR5, URZ, UR21, URZ, UP0, !UPT ;  /* 0x000000153f057290 */ /* 0x000fe200087fe43f */
[----:B------:R-:W-:Y:S01]  /*6ec0*/  LOP3.LUT R3, R3, R10, RZ, 0x3c, !PT ;  /* 0x0000000a03037212 */ /* 0x000fe200078e3cff */
[----:B------:R-:W-:-:S03]  /*6ed0*/  UIADD3 UR14, UR8, 0x12200, URZ ;  /* 0x00012200080e7890 */ /* 0x000fc6000fffe03f */
[----:B------:R-:W-:-:S04]  /*6ee0*/  UMOV UR8, UR13 ;  /* 0x0000000d00087c82 */ /* 0x000fc80008000000 */
[----:B------:R0:W-:Y:S02]  /*6ef0*/  UTMALDG.3D.MULTICAST [UR8], [UR4], UR19, desc[UR6] ;  /* 0x00000608040073b4 */ /* 0x0001e40008011813 */
[----:B0-----:R-:W-:Y:S01]  /*6f00*/  UMOV UR8, UR14 ;  /* 0x0000000e00087c82 */ /* 0x001fe20008000000 */
[----:B------:R-:W-:Y:S02]  /*6f10*/  UMOV UR11, UR18 ;  /* 0x00000012000b7c82 */ /* 0x000fe40008000000 */
[----:B------:R0:W-:Y:S02]  /*6f20*/  UTMALDG.3D [UR8], [UR24], desc[UR6] ;  /* 0x00000608180075b4 */ /* 0x0001e40008011000 */
[----:B0-----:R-:W-:Y:S05]  /*6f30*/  @P3 BRA `(.L_x_175) ;  /* 0xfffffffc00383947 */ /* 0x001fea000383ffff */
.L_x_171:
[----:B------:R-:W-:Y:S05]  /*6f40*/  BSYNC B1 ;  /* 0x0000000000017941 */ /* 0x000fea0003800000 */
.L_x_170:
[----:B------:R-:W2:Y:S01]  /*6f50*/  LDL.64 R12, [R1] ;  /* 0x00000000010c7983 */ /* 0x000ea20000100a00 */
[----:B------:R-:W-:Y:S01]  /*6f60*/  LOP3.LUT P4, RZ, R9, 0xff, RZ, 0xc0, !PT ;  /* 0x000000ff09ff7812 */ /* 0x000fe2000788c0ff */
[----:B------:R-:W-:Y:S01]  /*6f70*/  VIADD R8, R8, UR40 ;  /* 0x0000002808087c36 */ /* 0x000fe20008000000 */
[----:B------:R-:W-:Y:S01]  /*6f80*/  ULDC.64 UR4, c[0x0][0x650] ;  /* 0x0001940000047ab9 */ /* 0x000fe20000000a00 */
[----:B------:R-:W-:Y:S01]  /*6f90*/  IMAD.U32 R5, RZ, RZ, UR40 ;  /* 0x00000028ff057e24 */ /* 0x000fe2000f8e00ff */
[----:B------:R-:W-:Y:S01]  /*6fa0*/  UISETP.GE.U32.AND UP0, UPT, UR40, 0x12, UPT ;  /* 0x000000122800788c */ /* 0x000fe2000bf06070 */
[----:B------:R-:W-:Y:S01]  /*6fb0*/  BSSY B1, `(.L_x_176) ;  /* 0x000006f000017945 */ /* 0x000fe20003800000 */
[----:B------:R-:W-:Y:S01]  /*6fc0*/  ISETP.GT.U32.AND P1, PT, R8, 0x11, PT ;  /* 0x000000110800780c */ /* 0x000fe20003f24070 */
[----:B------:R-:W-:Y:S01]  /*6fd0*/  IMAD.MOV.U32 R19, RZ, RZ, -0x1 ;  /* 0xffffffffff137424 */ /* 0x000fe200078e00ff */
[----:B------:R-:W-:Y:S01]  /*6fe0*/  PRMT R9, RZ, 0x7610, R9 ;  /* 0x00007610ff097816 */ /* 0x000fe20000000009 */
[----:B------:R-:W-:Y:S01]  /*6ff0*/  IMAD.MOV.U32 R22, RZ, RZ, -0x1 ;  /* 0xffffffffff167424 */ /* 0x000fe200078e00ff */
[----:B------:R-:W-:-:S02]  /*7000*/  ISETP.LT.U32.AND P1, PT, R5, 0x12, P1 ;  /* 0x000000120500780c */ /* 0x000fc40000f21070 */
[----:B------:R-:W-:Y:S01]  /*7010*/  PLOP3.LUT P3, PT, PT, PT, UP0, 0x80, 0x0 ;  /* 0x000000000000781c */ /* 0x000fe20003f6f008 */
[----:B------:R-:W0:Y:S01]  /*7020*/  @P4 S2R R7, SR_CgaCtaId ;  /* 0x0000000000074919 */ /* 0x000e220000008800 */
[----:B------:R-:W-:-:S04]  /*7030*/  @P4 MOV R2, 0x400 ;  /* 0x0000040000024802 */ /* 0x000fc80000000f00 */
[----:B0-----:R-:W-:Y:S01]  /*7040*/  @P4 LEA R4, R7, R2, 0x18 ;  /* 0x0000000207044211 */ /* 0x001fe200078ec0ff */
[----:B------:R-:W-:-:S03]  /*7050*/  IMAD.WIDE.U32 R2, R8, 0x38e38e39, RZ ;  /* 0x38e38e3908027825 */ /* 0x000fc600078e00ff */
[----:B------:R0:W-:Y:S01]  /*7060*/  @P4 SYNCS.ARRIVE.TRANS64.A1T0 RZ, [R4+URZ+0x158], RZ ;  /* 0x000158ff04ff49a7 */ /* 0x0001e2000810003f */
[----:B------:R-:W-:Y:S01]  /*7070*/  IMAD.MOV.U32 R2, RZ, RZ, -0x1 ;  /* 0xffffffffff027424 */ /* 0x000fe200078e00ff */
[----:B------:R-:W-:Y:S02]  /*7080*/  SHF.R.U32.HI R5, RZ, 0x2, R3 ;  /* 0x00000002ff057819 */ /* 0x000fe40000011603 */
[----:B------:R-:W-:-:S03]  /*7090*/  SEL R3, RZ, 0x1, !P1 ;  /* 0x00000001ff037807 */ /* 0x000fc60004800000 */
[----:B------:R-:W-:Y:S01]  /*70a0*/  IMAD R8, R5, -0x12, R8 ;  /* 0xffffffee05087824 */ /* 0x000fe200078e0208 */
[----:B------:R-:W-:Y:S02]  /*70b0*/  LOP3.LUT R0, R0, R3, RZ, 0x3c, !PT ;  /* 0x0000000300007212 */ /* 0x000fe400078e3cff */
[----:B------:R-:W-:Y:S02]  /*70c0*/  PRMT R3, RZ, 0x7610, R3 ;  /* 0x00007610ff037816 */ /* 0x000fe40000000003 */
[----:B------:R-:W-:Y:S02]  /*70d0*/  @P3 LOP3.LUT R0, R0, 0x1, R5, 0x78, !PT ;  /* 0x0000000100003812 */ /* 0x000fe400078e7805 */
[----:B--2---:R-:W-:-:S04]  /*70e0*/  IADD3 R18, P4, R18, R12, RZ ;  /* 0x0000000c12127210 */ /* 0x004fc80007f9e0ff */
[----:B------:R-:W-:Y:S01]  /*70f0*/  ISETP.GE.U32.AND P1, PT, R18, UR4, PT ;  /* 0x0000000412007c0c */ /* 0x000fe2000bf26070 */
[----:B------:R-:W-:-:S05]  /*7100*/  IMAD.X R17, R17, 0x1, R23, P4 ;  /* 0x0000000111117824 */ /* 0x000fca00020e0617 */
[----:B------:R-:W-:-:S13]  /*7110*/  ISETP.GE.U32.AND.EX P1, PT, R17, UR5, PT, P1 ;  /* 0x0000000511007c0c */ /* 0x000fda000bf26110 */
[----:B0-----:R-:W-:Y:S05]  /*7120*/  @P1 BRA `(.L_x_177) ;  /* 0x00000004005c1947 */ /* 0x001fea0003800000 */
[----:B------:R-:W0:Y:S01]  /*7130*/  S2R R12, SR_CTAID.X ;  /* 0x00000000000c7919 */ /* 0x000e220000002500 */
[----:B------:R-:W-:Y:S01]  /*7140*/  ULDC.64 UR4, c[0x0][0x628] ;  /* 0x00018a0000047ab9 */ /* 0x000fe20000000a00 */
[----:B------:R-:W1:Y:S01]  /*7150*/  LDC R13, c[0x0][0x144] ;  /* 0x00005100ff0d7b82 */ /* 0x000e620000000800 */
[----:B------:R-:W-:Y:S01]  /*7160*/  ISETP.NE.U32.AND P1, PT, RZ, UR4, PT ;  /* 0x00000004ff007c0c */ /* 0x000fe2000bf25070 */
[----:B------:R-:W2:Y:S01]  /*7170*/  S2R R10, SR_CTAID.Y ;  /* 0x00000000000a7919 */ /* 0x000ea20000002600 */
[----:B------:R-:W-:Y:S01]  /*7180*/  ULDC UR7, c[0x0][0x630] ;  /* 0x00018c0000077ab9 */ /* 0x000fe20000000800 */
[----:B------:R-:W-:Y:S01]  /*7190*/  ULDC UR8, c[0x0][0x150] ;  /* 0x0000540000087ab9 */ /* 0x000fe20000000800 */
[----:B------:R-:W-:Y:S01]  /*71a0*/  ISETP.NE.AND.EX P1, PT, RZ, UR5, PT, P1 ;  /* 0x00000005ff007c0c */ /* 0x000fe2000bf25310 */
[----:B------:R-:W-:Y:S02]  /*71b0*/  IMAD.MOV.U32 R2, RZ, RZ, R18 ;  /* 0x000000ffff027224 */ /* 0x000fe400078e0012 */
[----:B------:R-:W-:Y:S01]  /*71c0*/  IMAD.MOV.U32 R3, RZ, RZ, R17 ;  /* 0x000000ffff037224 */ /* 0x000fe200078e0011 */
[----:B0-----:R-:W-:-:S09]  /*71d0*/  I2FP.F32.U32 R14, R12 ;  /* 0x0000000c000e7245 */ /* 0x001fd20000201000 */
[----:B------:R-:W-:Y:S05]  /*71e0*/  @!P1 BRA `(.L_x_178) ;  /* 0x0000000000289947 */ /* 0x000fea0003800000 */
[----:B------:R-:W-:Y:S02]  /*71f0*/  ULDC UR6, c[0x0][0x634] ;  /* 0x00018d0000067ab9 */ /* 0x000fe40000000800 */
[----:B------:R-:W-:-:S05]  /*7200*/  IADD3 R3, P1, R18, UR6, RZ ;  /* 0x0000000612037c10 */ /* 0x000fca000ff3e0ff */
[----:B------:R-:W-:-:S04]  /*7210*/  IMAD.X R11, RZ, RZ, R17, P1 ;  /* 0x000000ffff0b7224 */ /* 0x000fc800008e0611 */
[----:B------:R-:W-:-:S04]  /*7220*/  IMAD.WIDE.U32 R4, R11, UR4, RZ ;  /* 0x000000040b047c25 */ /* 0x000fc8000f8e00ff */
[----:B------:R-:W-:-:S04]  /*7230*/  IMAD.WIDE.U32 R4, P1, R3, UR5, R4 ;  /* 0x0000000503047c25 */ /* 0x000fc8000f820004 */
[----:B------:R-:W-:-:S04]  /*7240*/  IMAD.WIDE.U32 R2, R3, UR4, RZ ;  /* 0x0000000403027c25 */ /* 0x000fc8000f8e00ff */
[----:B------:R-:W-:Y:S01]  /*7250*/  IMAD.MOV.U32 R2, RZ, RZ, R5 ;  /* 0x000000ffff027224 */ /* 0x000fe200078e0005 */
[----:B------:R-:W-:Y:S01]  /*7260*/  IADD3 RZ, P3, R3, R4, RZ ;  /* 0x0000000403ff7210 */ /* 0x000fe20007f7e0ff */
[----:B------:R-:W-:-:S04]  /*7270*/  IMAD.X R3, RZ, RZ, RZ, P1 ;  /* 0x000000ffff037224 */ /* 0x000fc800008e06ff */
[----:B------:R-:W-:-:S08]  /*7280*/  IMAD.WIDE.U32.X R2, R11, UR5, R2, P3 ;  /* 0x000000050b027c25 */ /* 0x000fd000098e0402 */
.L_x_178:
[----:B------:R-:W-:Y:S01]  /*7290*/  FMUL R14, R14, UR8 ;  /* 0x000000080e0e7c20 */ /* 0x000fe20008400000 */
[--C-:B------:R-:W-:Y:S01]  /*72a0*/  SHF.R.U64 R11, R2, UR7, R3.reuse ;  /* 0x00000007020b7c19 */ /* 0x100fe20008001203 */
[----:B------:R-:W-:Y:S01]  /*72b0*/  ULDC.64 UR4, c[0x0][0x620] ;  /* 0x0001880000047ab9 */ /* 0x000fe20000000a00 */
[----:B------:R-:W-:Y:S01]  /*72c0*/  SHF.R.U32.HI R2, RZ, UR7, R3 ;  /* 0x00000007ff027c19 */ /* 0x000fe20008011603 */
[----:B------:R-:W-:Y:S01]  /*72d0*/  IMAD.MOV.U32 R3, RZ, RZ, R17 ;  /* 0x000000ffff037224 */ /* 0x000fe200078e0011 */
[----:B------:R-:W-:Y:S01]  /*72e0*/  IADD3 R15, P1, RZ, -R11, RZ ;  /* 0x8000000bff0f7210 */ /* 0x000fe20007f3e0ff */
[----:B------:R-:W0:Y:S01]  /*72f0*/  F2I.U32.TRUNC.NTZ R14, R14 ;  /* 0x0000000e000e7305 */ /* 0x000e22000020f000 */
[----:B------:R-:W-:-:S03]  /*7300*/  ULDC.64 UR6, c[0x0][0x640] ;  /* 0x0001900000067ab9 */ /* 0x000fc60000000a00 */
[----:B------:R-:W-:Y:S01]  /*7310*/  IMAD.X R2, RZ, RZ, ~R2, P1 ;  /* 0x000000ffff027224 */ /* 0x000fe200008e0e02 */
[----:B------:R-:W-:-:S03]  /*7320*/  ISETP.NE.U32.AND P1, PT, RZ, UR6, PT ;  /* 0x00000006ff007c0c */ /* 0x000fc6000bf25070 */
[----:B------:R-:W-:Y:S01]  /*7330*/  IMAD R2, R2, UR4, RZ ;  /* 0x0000000402027c24 */ /* 0x000fe2000f8e02ff */
[----:B------:R-:W-:-:S03]  /*7340*/  ISETP.NE.AND.EX P1, PT, RZ, UR7, PT, P1 ;  /* 0x00000007ff007c0c */ /* 0x000fc6000bf25310 */
[C---:B------:R-:W-:Y:S01]  /*7350*/  IMAD R5, R15.reuse, UR5, R2 ;  /* 0x000000050f057c24 */ /* 0x040fe2000f8e0202 */
[----:B------:R-:W-:Y:S01]  /*7360*/  ULDC UR5, c[0x0][0x154] ;  /* 0x0000550000057ab9 */ /* 0x000fe20000000800 */
[----:B------:R-:W-:Y:S02]  /*7370*/  IMAD.MOV.U32 R2, RZ, RZ, R18 ;  /* 0x000000ffff027224 */ /* 0x000fe400078e0012 */
[----:B0-----:R-:W-:Y:S02]  /*7380*/  IMAD.MOV R4, RZ, RZ, -R14 ;  /* 0x000000ffff047224 */ /* 0x001fe400078e0a0e */
[----:B------:R-:W-:Y:S01]  /*7390*/  IMAD.WIDE.U32 R2, R15, UR4, R2 ;  /* 0x000000040f027c25 */ /* 0x000fe2000f8e0002 */
[----:B------:R-:W-:-:S03]  /*73a0*/  ULDC UR4, c[0x0][0x618] ;  /* 0x0001860000047ab9 */ /* 0x000fc60000000800 */
[----:B-1----:R-:W-:Y:S01]  /*73b0*/  IMAD R12, R13, R4, R12 ;  /* 0x000000040d0c7224 */ /* 0x002fe200078e020c */
[----:B--2---:R-:W-:Y:S01]  /*73c0*/  I2FP.F32.U32 R4, R10 ;  /* 0x0000000a00047245 */ /* 0x004fe20000201000 */
[----:B------:R-:W0:Y:S01]  /*73d0*/  LDC R13, c[0x0][0x148] ;  /* 0x00005200ff0d7b82 */ /* 0x000e220000000800 */
[----:B------:R-:W-:-:S03]  /*73e0*/  IMAD.IADD R3, R3, 0x1, R5 ;  /* 0x0000000103037824 */ /* 0x000fc600078e0205 */
[----:B------:R-:W-:Y:S02]  /*73f0*/  FMUL R4, R4, UR5 ;  /* 0x0000000504047c20 */ /* 0x000fe40008400000 */
[--C-:B------:R-:W-:Y:S02]  /*7400*/  SHF.R.U64 R14, R2, UR4, R3.reuse ;  /* 0x00000004020e7c19 */ /* 0x100fe40008001203 */
[----:B------:R-:W-:Y:S01]  /*7410*/  SHF.R.U32.HI R3, RZ, UR4, R3 ;  /* 0x00000004ff037c19 */ /* 0x000fe20008011603 */
[----:B------:R1:W2:Y:S01]  /*7420*/  F2I.U32.TRUNC.NTZ R20, R4 ;  /* 0x0000000400147305 */ /* 0x0002a2000020f000 */
[----:B------:R-:W-:Y:S02]  /*7430*/  ULDC UR4, c[0x0][0x608] ;  /* 0x0001820000047ab9 */ /* 0x000fe40000000800 */
[--C-:B------:R-:W-:Y:S02]  /*7440*/  SHF.R.U64 R19, R14, UR4, R3.reuse ;  /* 0x000000040e137c19 */ /* 0x100fe40008001203 */
[----:B------:R-:W-:Y:S01]  /*7450*/  SHF.R.U32.HI R2, RZ, UR4, R3 ;  /* 0x00000004ff027c19 */ /* 0x000fe20008011603 */
[----:B------:R-:W-:-:S03]  /*7460*/  ULDC UR4, c[0x0][0x658] ;  /* 0x0001960000047ab9 */ /* 0x000fc60000000800 */
[--C-:B------:R-:W-:Y:S02]  /*7470*/  SHF.R.U64 R15, R19, UR4, R2.reuse ;  /* 0x00000004130f7c19 */ /* 0x100fe40008001202 */
[----:B------:R-:W-:-:S03]  /*7480*/  SHF.R.U32.HI R21, RZ, UR4, R2 ;  /* 0x00000004ff157c19 */ /* 0x000fc60008011602 */
[----:B------:R-:W-:Y:S02]  /*7490*/  IMAD.MOV.U32 R2, RZ, RZ, R15 ;  /* 0x000000ffff027224 */ /* 0x000fe400078e000f */
[----:B------:R-:W-:Y:S01]  /*74a0*/  IMAD.MOV.U32 R3, RZ, RZ, R21 ;  /* 0x000000ffff037224 */ /* 0x000fe200078e0015 */
[----:B-12---:R-:W-:Y:S06]  /*74b0*/  @!P1 BRA `(.L_x_179) ;  /* 0x0000000000289947 */ /* 0x006fec0003800000 */
        /* <DEDUP_REMOVED lines=10> */
.L_x_179:
[----:B------:R-:W1:Y:S01]  /*7560*/  LDC R4, c[0x0][0x65c] ;  /* 0x00019700ff047b82 */ /* 0x000e620000000800 */
[----:B------:R-:W-:Y:S01]  /*7570*/  ULDC UR4, c[0x0][0x648] ;  /* 0x0001920000047ab9 */ /* 0x000fe20000000800 */
[----:B------:R-:W-:Y:S01]  /*7580*/  LOP3.LUT R19, R19, UR16, RZ, 0xc0, !PT ;  /* 0x0000001013137c12 */ /* 0x000fe2000f8ec0ff */
[----:B------:R-:W-:Y:S01]  /*7590*/  IMAD.MOV R20, RZ, RZ, -R20 ;  /* 0x000000ffff147224 */ /* 0x000fe200078e0a14 */
[----:B------:R-:W-:Y:S01]  /*75a0*/  SHF.R.U64 R2, R2, UR4, R3 ;  /* 0x0000000402027c19 */ /* 0x000fe20008001203 */
[----:B------:R-:W-:Y:S01]  /*75b0*/  ULDC UR4, c[0x0][0x638] ;  /* 0x00018e0000047ab9 */ /* 0x000fe20000000800 */
[----:B------:R-:W-:Y:S01]  /*75c0*/  LOP3.LUT R14, R14, UR15, RZ, 0xc0, !PT ;  /* 0x0000000f0e0e7c12 */ /* 0x000fe2000f8ec0ff */
[----:B------:R-:W-:Y:S01]  /*75d0*/  ULDC UR5, c[0x0][0x610] ;  /* 0x0001840000057ab9 */ /* 0x000fe20000000800 */
[----:B------:R-:W-:Y:S02]  /*75e0*/  IMAD.MOV.U32 R3, RZ, RZ, 0x1 ;  /* 0x00000001ff037424 */ /* 0x000fe400078e00ff */
[----:B------:R-:W-:Y:S01]  /*75f0*/  IMAD R19, R2, UR17, R19 ;  /* 0x0000001102137c24 */ /* 0x000fe2000f8e0213 */
[----:B-1----:R-:W-:Y:S01]  /*7600*/  ISETP.NE.AND P1, PT, R4, 0x1, PT ;  /* 0x000000010400780c */ /* 0x002fe20003f25270 */
[----:B------:R-:W-:-:S02]  /*7610*/  IMAD.MOV R4, RZ, RZ, -R2 ;  /* 0x000000ffff047224 */ /* 0x000fc400078e0a02 */
[----:B------:R-:W-:Y:S02]  /*7620*/  IMAD.MOV.U32 R2, RZ, RZ, R11 ;  /* 0x000000ffff027224 */ /* 0x000fe400078e000b */
[----:B------:R-:W-:Y:S01]  /*7630*/  IMAD R15, R4, UR4, R15 ;  /* 0x00000004040f7c24 */ /* 0x000fe2000f8e020f */
[----:B------:R-:W-:-:S03]  /*7640*/  ULDC UR4, c[0x0][0x600] ;  /* 0x0001800000047ab9 */ /* 0x000fc60000000800 */
[----:B------:R-:W-:-:S04]  /*7650*/  IMAD R15, R15, UR4, R14 ;  /* 0x000000040f0f7c24 */ /* 0x000fc8000f8e020e */
[----:B0-----:R-:W-:-:S04]  /*7660*/  @P1 IMAD R12, R13, R20, R10 ;  /* 0x000000140d0c1224 */ /* 0x001fc800078e020a */
[----:B------:R-:W-:-:S05]  /*7670*/  IMAD R12, R19, UR5, R12 ;  /* 0x00000005130c7c24 */ /* 0x000fca000f8e020c */
[----:B------:R-:W-:Y:S02]  /*7680*/  SEL R22, R15, R12, !P1 ;  /* 0x0000000c0f167207 */ /* 0x000fe40004800000 */
[----:B------:R-:W-:-:S07]  /*7690*/  SEL R19, R12, R15, !P1 ;  /* 0x0000000f0c137207 */ /* 0x000fce0004800000 */
.L_x_177:
[----:B------:R-:W-:Y:S05]  /*76a0*/  BSYNC B1 ;  /* 0x0000000000017941 */ /* 0x000fea0003800000 */
.L_x_176:
[----:B------:R-:W-:-:S13]  /*76b0*/  LOP3.LUT P1, RZ, R3, 0xff, RZ, 0xc0, !PT ;  /* 0x000000ff03ff7812 */ /* 0x000fda000782c0ff */
[----:B------:R-:W-:Y:S05]  /*76c0*/  @P1 BRA `(.L_x_180) ;  /* 0xfffffff4001c1947 */ /* 0x000fea000383ffff */
[----:B------:R-:W-:Y:S05]  /*76d0*/  BSYNC B0 ;  /* 0x0000000000007941 */ /* 0x000fea0003800000 */
.L_x_168:
[----:B------:R-:W-:-:S03]  /*76e0*/  UMOV UR4, 0xffffffff ;  /* 0xffffffff00047882 */ /* 0x000fc60000000000 */
[----:B------:R-:W-:Y:S05]  /*76f0*/  BRA.DIV UR4, `(.L_x_181) ;  /* 0x0000000e04387947 */ /* 0x000fea000b800000 */
[----:B------:R-:W-:-:S13]  /*7700*/  ELECT P6, URZ, PT ;  /* 0x00000000003f782f */ /* 0x000fda00038c0000 */
.L_x_211:
[----:B------:R-:W-:Y:S04]  /*7710*/  BSSY B0, `(.L_x_182) ;  /* 0x00000a9000007945 */ /* 0x000fe80003800000 */
[----:B------:R-:W-:Y:S05]  /*7720*/  @!P6 BRA `(.L_x_183) ;  /* 0x00000008009ce947 */ /* 0x000fea0003800000 */
[----:B------:R-:W-:-:S04]  /*7730*/  LOP3.LUT R16, R16, 0x2, RZ, 0xfc, !PT ;  /* 0x0000000210107812 */ /* 0x000fc800078efcff */
[----:B------:R-:W-:-:S13]  /*7740*/  ISETP.NE.AND P0, PT, R16, 0x3, PT ;  /* 0x000000031000780c */ /* 0x000fda0003f05270 */
[----:B------:R-:W-:Y:S05]  /*7750*/  @!P0 BRA `(.L_x_184) ;  /* 0x0000000000048947 */ /* 0x000fea0003800000 */
[----:B------:R-:W-:Y:S01]  /*7760*/  BPT.TRAP 0x1 ;  /* 0x000000040000795c */ /* 0x000fe20000300000 */
.L_x_184:
[----:B------:R-:W0:Y:S01]  /*7770*/  S2R R3, SR_CgaCtaId ;  /* 0x0000000000037919 */ /* 0x000e220000008800 */
[----:B------:R-:W-:-:S04]  /*7780*/  MOV R2, 0x400 ;  /* 0x0000040000027802 */ /* 0x000fc80000000f00 */
[----:B0-----:R-:W-:Y:S02]  /*7790*/  LEA R3, R3, R2, 0x18 ;  /* 0x0000000203037211 */ /* 0x001fe400078ec0ff */
[----:B------:R-:W-:-:S03]  /*77a0*/  SHF.L.U32 R2, R0, 0x1f, RZ ;  /* 0x0000001f00027819 */ /* 0x000fc600000006ff */
[----:B------:R-:W-:-:S04]  /*77b0*/  VIADD R3, R3, 0x90 ;  /* 0x0000009003037836 */ /* 0x000fc80000000000 */
[C---:B------:R-:W-:Y:S02]  /*77c0*/  IMAD R7, R8.reuse, 0x8, R3 ;  /* 0x0000000808077824 */ /* 0x040fe400078e0203 */
[----:B------:R-:W-:Y:S02]  /*77d0*/  VIADD R8, R8, 0x1 ;  /* 0x0000000108087836 */ /* 0x000fe40000000000 */
[----:B------:R-:W0:Y:S03]  /*77e0*/  SYNCS.PHASECHK.TRANS64.TRYWAIT P0, [R7+URZ], R2 ;  /* 0x00000002070075a7 */ /* 0x000e26000800017f */
[----:B------:R-:W-:-:S04]  /*77f0*/  ISETP.NE.AND P1, PT, R8, 0x12, PT ;  /* 0x000000120800780c */ /* 0x000fc80003f25270 */
[----:B------:R-:W-:Y:S02]  /*7800*/  SEL R5, RZ, 0x1, P1 ;  /* 0x00000001ff057807 */ /* 0x000fe40000800000 */
[----:B------:R-:W-:Y:S02]  /*7810*/  SEL R8, R8, RZ, P1 ;  /* 0x000000ff08087207 */ /* 0x000fe40000800000 */
[----:B------:R-:W-:-:S03]  /*7820*/  LOP3.LUT R5, R0, R5, RZ, 0x3c, !PT ;  /* 0x0000000500057212 */ /* 0x000fc600078e3cff */
[----:B------:R-:W-:Y:S01]  /*7830*/  IMAD R9, R8, 0x8, R3 ;  /* 0x0000000808097824 */ /* 0x000fe200078e0203 */
[----:B------:R-:W-:Y:S01]  /*7840*/  SHF.L.U32 R4, R5, 0x1f, RZ ;  /* 0x0000001f05047819 */ /* 0x000fe200000006ff */
[----:B0-----:R-:W-:Y:S06]  /*7850*/  @!P0 BRA `(.L_x_185) ;  /* 0x0000000c00008947 */ /* 0x001fec0003800000 */
.L_x_212:
[----:B------:R-:W1:Y:S01]  /*7860*/  SYNCS.PHASECHK.TRANS64.TRYWAIT P0, [R9+URZ], R4 ;  /* 0x00000004090075a7 */ /* 0x000e62000800017f */
[----:B------:R-:W-:-:S05]  /*7870*/  VIADD R0, R8, 0x1 ;  /* 0x0000000108007836 */ /* 0x000fca0000000000 */
[----:B------:R-:W-:-:S04]  /*7880*/  ISETP.NE.AND P1, PT, R0, 0x12, PT ;  /* 0x000000120000780c */ /* 0x000fc80003f25270 */
[----:B0-----:R-:W-:Y:S02]  /*7890*/  SEL R2, RZ, 0x1, P1 ;  /* 0x00000001ff027807 */ /* 0x001fe40000800000 */
[----:B------:R-:W-:Y:S02]  /*78a0*/  SEL R0, R0, RZ, P1 ;  /* 0x000000ff00007207 */ /* 0x000fe40000800000 */
[----:B------:R-:W-:-:S03]  /*78b0*/  LOP3.LUT R7, R5, R2, RZ, 0x3c, !PT ;  /* 0x0000000205077212 */ /* 0x000fc600078e3cff */
[----:B------:R-:W-:Y:S01]  /*78c0*/  IMAD R6, R0, 0x8, R3 ;  /* 0x0000000800067824 */ /* 0x000fe200078e0203 */
[----:B------:R-:W-:Y:S01]  /*78d0*/  SHF.L.U32 R5, R7, 0x1f, RZ ;  /* 0x0000001f07057819 */ /* 0x000fe200000006ff */
[----:B-1----:R-:W-:Y:S06]  /*78e0*/  @!P0 BRA `(.L_x_186) ;  /* 0x0000000800f08947 */ /* 0x002fec0003800000 */
.L_x_213:
[----:B------:R-:W1:Y:S01]  /*78f0*/  SYNCS.PHASECHK.TRANS64.TRYWAIT P0, [R6+URZ], R5 ;  /* 0x00000005060075a7 */ /* 0x000e62000800017f */
[----:B------:R-:W-:-:S05]  /*7900*/  VIADD R0, R0, 0x1 ;  /* 0x0000000100007836 */ /* 0x000fca0000000000 */
[----:B------:R-:W-:-:S04]  /*7910*/  ISETP.NE.AND P1, PT, R0, 0x12, PT ;  /* 0x000000120000780c */ /* 0x000fc80003f25270 */
[----:B------:R-:W-:Y:S02]  /*7920*/  SEL R2, RZ, 0x1, P1 ;  /* 0x00000001ff027807 */ /* 0x000fe40000800000 */
[----:B------:R-:W-:Y:S02]  /*7930*/  SEL R0, R0, RZ, P1 ;  /* 0x000000ff00007207 */ /* 0x000fe40000800000 */
[----:B------:R-:W-:-:S03]  /*7940*/  LOP3.LUT R7, R7, R2, RZ, 0x3c, !PT ;  /* 0x0000000207077212 */ /* 0x000fc600078e3cff */
[----:B0-----:R-:W-:Y:S01]  /*7950*/  IMAD R9, R0, 0x8, R3 ;  /* 0x0000000800097824 */ /* 0x001fe200078e0203 */
[----:B------:R-:W-:Y:S01]  /*7960*/  SHF.L.U32 R4, R7, 0x1f, RZ ;  /* 0x0000001f07047819 */ /* 0x000fe200000006ff */
[----:B-1----:R-:W-:Y:S06]  /*7970*/  @!P0 BRA `(.L_x_187) ;  /* 0x0000000800e08947 */ /* 0x002fec0003800000 */
.L_x_214:
        /* <DEDUP_REMOVED lines=9> */
.L_x_215:
        /* <DEDUP_REMOVED lines=9> */
.L_x_216:
        /* <DEDUP_REMOVED lines=9> */
.L_x_217:
        /* <DEDUP_REMOVED lines=9> */
.L_x_218:
        /* <DEDUP_REMOVED lines=9> */
.L_x_219:
        /* <DEDUP_REMOVED lines=9> */
.L_x_220:
        /* <DEDUP_REMOVED lines=9> */
.L_x_221:
        /* <DEDUP_REMOVED lines=9> */
.L_x_222:
        /* <DEDUP_REMOVED lines=9> */
.L_x_223:
        /* <DEDUP_REMOVED lines=9> */
.L_x_224:
        /* <DEDUP_REMOVED lines=9> */
.L_x_225:
        /* <DEDUP_REMOVED lines=9> */
.L_x_226:
        /* <DEDUP_REMOVED lines=9> */
.L_x_227:
[----:B------:R-:W1:Y:S01]  /*80d0*/  SYNCS.PHASECHK.TRANS64.TRYWAIT P0, [R6+URZ], R5 ;  /* 0x00000005060075a7 */ /* 0x000e62000800017f */
[----:B------:R-:W-:-:S05]  /*80e0*/  VIADD R0, R0, 0x1 ;  /* 0x0000000100007836 */ /* 0x000fca0000000000 */
[----:B------:R-:W-:-:S04]  /*80f0*/  ISETP.NE.AND P1, PT, R0, 0x12, PT ;  /* 0x000000120000780c */ /* 0x000fc80003f25270 */
[----:B------:R-:W-:Y:S02]  /*8100*/  SEL R2, RZ, 0x1, P1 ;  /* 0x00000001ff027807 */ /* 0x000fe40000800000 */
[----:B------:R-:W-:Y:S02]  /*8110*/  SEL R0, R0, RZ, P1 ;  /* 0x000000ff00007207 */ /* 0x000fe40000800000 */
[----:B------:R-:W-:Y:S01]  /*8120*/  LOP3.LUT R2, R7, R2, RZ, 0x3c, !PT ;  /* 0x0000000207027212 */ /* 0x000fe200078e3cff */
[----:B-1----:R-:W-:Y:S06]  /*8130*/  @!P0 BRA `(.L_x_201) ;  /* 0x0000000800088947 */ /* 0x002fec0003800000 */
.L_x_228:
[----:B------:R-:W-:Y:S01]  /*8140*/  IMAD R3, R0, 0x8, R3 ;  /* 0x0000000800037824 */ /* 0x000fe200078e0203 */
[----:B------:R-:W-:-:S07]  /*8150*/  SHF.L.U32 R0, R2, 0x1f, RZ ;  /* 0x0000001f02007819 */ /* 0x000fce00000006ff */
.L_x_202:
[----:B--2---:R2:W4:Y:S02]  /*8160*/  SYNCS.PHASECHK.TRANS64.TRYWAIT P0, [R3+URZ], R0 ;  /* 0x00000000030075a7 */ /* 0x004524000800017f */
[----:B----4-:R-:W-:Y:S05]  /*8170*/  @!P0 NANOSLEEP.SYNCS 0x989680 ;  /* 0x009896800000895d */ /* 0x010fea0003900000 */
[----:B------:R-:W4:Y:S02]  /*8180*/  @!P0 SYNCS.PHASECHK.TRANS64 P0, [R3+URZ], R0 ;  /* 0x00000000030085a7 */ /* 0x000f24000800007f */
[----:B----4-:R-:W-:Y:S05]  /*8190*/  @!P0 BRA `(.L_x_202) ;  /* 0xfffffffc00f08947 */ /* 0x010fea000383ffff */
.L_x_183:
[----:B------:R-:W-:Y:S05]  /*81a0*/  BSYNC B0 ;  /* 0x0000000000007941 */ /* 0x000fea0003800000 */
.L_x_182:
[----:B------:R-:W-:Y:S05]  /*81b0*/  EXIT ;  /* 0x000000000000794d */ /* 0x000fea0003800000 */
.L_x_20:
[----:B-1----:R1:W2:Y:S02]  /*81c0*/  SYNCS.PHASECHK.TRANS64.TRYWAIT P0, [R96+URZ], R3 ;  /* 0x00000003600075a7 */ /* 0x0022a4000800017f */
[----:B--2---:R-:W-:Y:S05]  /*81d0*/  @!P0 NANOSLEEP.SYNCS 0x989680 ;  /* 0x009896800000895d */ /* 0x004fea0003900000 */
[----:B------:R-:W2:Y:S02]  /*81e0*/  @!P0 SYNCS.PHASECHK.TRANS64 P0, [R96+URZ], R3 ;  /* 0x00000003600085a7 */ /* 0x000ea4000800007f */
[----:B--2---:R-:W-:Y:S05]  /*81f0*/  @!P0 BRA `(.L_x_20) ;  /* 0xfffffffc00f08947 */ /* 0x004fea000383ffff */
[----:B------:R-:W-:Y:S05]  /*8200*/  BRA `(.L_x_203) ;  /* 0xffffff9400b47947 */ /* 0x000fea000383ffff */
.L_x_25:
[----:B--2---:R2:W3:Y:S02]  /*8210*/  SYNCS.PHASECHK.TRANS64.TRYWAIT P1, [R3+URZ], R0 ;  /* 0x00000000030075a7 */ /* 0x0044e4000802017f */
[----:B---3--:R-:W-:Y:S05]  /*8220*/  @!P1 NANOSLEEP.SYNCS 0x989680 ;  /* 0x009896800000995d */ /* 0x008fea0003900000 */
[----:B------:R-:W3:Y:S02]  /*8230*/  @!P1 SYNCS.PHASECHK.TRANS64 P1, [R3+URZ], R0 ;  /* 0x00000000030095a7 */ /* 0x000ee4000802007f */
[----:B---3--:R-:W-:Y:S05]  /*8240*/  @!P1 BRA `(.L_x_25) ;  /* 0xfffffffc00f09947 */ /* 0x008fea000383ffff */
[----:B------:R-:W-:Y:S05]  /*8250*/  BRA `(.L_x_24) ;  /* 0xffffff9800187947 */ /* 0x000fea000383ffff */
.L_x_30:
[----:B--2---:R-:W-:-:S04]  /*8260*/  IMAD.U32 R5, RZ, RZ, UR4 ;  /* 0x00000004ff057e24 */ /* 0x004fc8000f8e00ff */
[----:B------:R2:W3:Y:S03]  /*8270*/  SYNCS.PHASECHK.TRANS64.TRYWAIT P1, [R5+URZ], R4 ;  /* 0x00000004050075a7 */ /* 0x0004e6000802017f */
[----:B---3--:R-:W-:Y:S05]  /*8280*/  @!P1 NANOSLEEP.SYNCS 0x989680 ;  /* 0x009896800000995d */ /* 0x008fea0003900000 */
[----:B------:R-:W3:Y:S02]  /*8290*/  @!P1 SYNCS.PHASECHK.TRANS64 P1, [R5+URZ], R4 ;  /* 0x00000004050095a7 */ /* 0x000ee4000802007f */
[----:B---3--:R-:W-:Y:S05]  /*82a0*/  @!P1 BRA `(.L_x_30) ;  /* 0xfffffffc00ec9947 */ /* 0x008fea000383ffff */
[----:B------:R-:W-:Y:S05]  /*82b0*/  BRA `(.L_x_29) ;  /* 0xffffff9800907947 */ /* 0x000fea000383ffff */
.L_x_36:
[----:B-1----:R1:W2:Y:S02]  /*82c0*/  SYNCS.PHASECHK.TRANS64.TRYWAIT P0, [R96+URZ+0x10], R3 ;  /* 0x00001003600075a7 */ /* 0x0022a4000800017f */
[----:B--2---:R-:W-:Y:S05]  /*82d0*/  @!P0 NANOSLEEP.SYNCS 0x989680 ;  /* 0x009896800000895d */ /* 0x004fea0003900000 */
[----:B------:R-:W2:Y:S02]  /*82e0*/  @!P0 SYNCS.PHASECHK.TRANS64 P0, [R96+URZ+0x10], R3 ;  /* 0x00001003600085a7 */ /* 0x000ea4000800007f */
[----:B--2---:R-:W-:Y:S05]  /*82f0*/  @!P0 BRA `(.L_x_36) ;  /* 0xfffffffc00f08947 */ /* 0x004fea000383ffff */
[----:B------:R-:W-:Y:S05]  /*8300*/  BRA `(.L_x_204) ;  /* 0xffffff9c009c7947 */ /* 0x000fea000383ffff */
.L_x_169:
[----:B------:R-:W-:Y:S01]  /*8310*/  BSSY B1, `(.L_x_205) ;  /* 0x0000006000017945 */ /* 0x000fe20003800000 */
[----:B------:R-:W-:-:S07]  /*8320*/  IMAD.MOV.U32 R15, RZ, RZ, -0x1 ;  /* 0xffffffffff0f7424 */ /* 0x000fce00078e00ff */
[----:B---3-5:R-:W-:Y:S05]  /*8330*/  WARPSYNC.COLLECTIVE R15, `(.L_x_206) ;  /* 0x000000000f0c7348 */ /* 0x028fea0003c00000 */
[----:B------:R-:W-:Y:S02]  /*8340*/  ELECT P6, UR62, PT ;  /* 0x00000000003e782f */ /* 0x000fe400038c0000 */
[----:B------:R-:W-:Y:S01]  /*8350*/  MOV R14, UR62 ;  /* 0x0000003e000e7c02 */ /* 0x000fe20008000f00 */
[----:B---3-5:R-:W-:Y:S10]  /*8360*/  ENDCOLLECTIVE ;  /* 0x000000000000791b */ /* 0x028ff40003800000 */
.L_x_206:
[----:B------:R-:W-:Y:S05]  /*8370*/  BSYNC B1 ;  /* 0x0000000000017941 */ /* 0x000fea0003800000 */
.L_x_205:
[----:B------:R-:W-:Y:S05]  /*8380*/  BRA `(.L_x_207) ;  /* 0xffffffe400f87947 */ /* 0x000fea000383ffff */
.L_x_172:
[----:B-1----:R1:W2:Y:S02]  /*8390*/  SYNCS.PHASECHK.TRANS64.TRYWAIT P1, [R12+URZ+0x90], R5 ;  /* 0x000090050c0075a7 */ /* 0x0022a4000802017f */
[----:B--2---:R-:W-:Y:S05]  /*83a0*/  @!P1 NANOSLEEP.SYNCS 0x989680 ;  /* 0x009896800000995d */ /* 0x004fea0003900000 */
[----:B------:R-:W2:Y:S02]  /*83b0*/  @!P1 SYNCS.PHASECHK.TRANS64 P1, [R12+URZ+0x90], R5 ;  /* 0x000090050c0095a7 */ /* 0x000ea4000802007f */
[----:B--2---:R-:W-:Y:S05]  /*83c0*/  @!P1 BRA `(.L_x_172) ;  /* 0xfffffffc00f09947 */ /* 0x004fea000383ffff */
[----:B------:R-:W-:Y:S05]  /*83d0*/  BRA `(.L_x_208) ;  /* 0xffffffe800347947 */ /* 0x000fea000383ffff */
.L_x_181:
[----:B------:R-:W-:Y:S01]  /*83e0*/  BSSY B0, `(.L_x_209) ;  /* 0x0000006000007945 */ /* 0x000fe20003800000 */
[----:B------:R-:W-:-:S07]  /*83f0*/  IMAD.MOV.U32 R15, RZ, RZ, -0x1 ;  /* 0xffffffffff0f7424 */ /* 0x000fce00078e00ff */
[----:B---3-5:R-:W-:Y:S05]  /*8400*/  WARPSYNC.COLLECTIVE R15, `(.L_x_210) ;  /* 0x000000000f0c7348 */ /* 0x028fea0003c00000 */
[----:B------:R-:W-:Y:S02]  /*8410*/  ELECT P6, UR62, PT ;  /* 0x00000000003e782f */ /* 0x000fe400038c0000 */
[----:B------:R-:W-:Y:S01]  /*8420*/  MOV R14, UR62 ;  /* 0x0000003e000e7c02 */ /* 0x000fe20008000f00 */
[----:B---3-5:R-:W-:Y:S10]  /*8430*/  ENDCOLLECTIVE ;  /* 0x000000000000791b */ /* 0x028ff40003800000 */
.L_x_210:
[----:B------:R-:W-:Y:S05]  /*8440*/  BSYNC B0 ;  /* 0x0000000000007941 */ /* 0x000fea0003800000 */
.L_x_209:
[----:B------:R-:W-:Y:S05]  /*8450*/  BRA `(.L_x_211) ;  /* 0xfffffff000ac7947 */ /* 0x000fea000383ffff */
.L_x_185:
[----:B0-----:R0:W1:Y:S02]  /*8460*/  SYNCS.PHASECHK.TRANS64.TRYWAIT P0, [R7+URZ], R2 ;  /* 0x00000002070075a7 */ /* 0x001064000800017f */
[----:B-1----:R-:W-:Y:S05]  /*8470*/  @!P0 NANOSLEEP.SYNCS 0x989680 ;  /* 0x009896800000895d */ /* 0x002fea0003900000 */
[----:B------:R-:W1:Y:S02]  /*8480*/  @!P0 SYNCS.PHASECHK.TRANS64 P0, [R7+URZ], R2 ;  /* 0x00000002070085a7 */ /* 0x000e64000800007f */
[----:B-1----:R-:W-:Y:S05]  /*8490*/  @!P0 BRA `(.L_x_185) ;  /* 0xfffffffc00f08947 */ /* 0x002fea000383ffff */
[----:B------:R-:W-:Y:S05]  /*84a0*/  BRA `(.L_x_212) ;  /* 0xfffffff000ec7947 */ /* 0x000fea000383ffff */
.L_x_186:
[----:B0-----:R0:W1:Y:S02]  /*84b0*/  SYNCS.PHASECHK.TRANS64.TRYWAIT P0, [R9+URZ], R4 ;  /* 0x00000004090075a7 */ /* 0x001064000800017f */
[----:B-1----:R-:W-:Y:S05]  /*84c0*/  @!P0 NANOSLEEP.SYNCS 0x989680 ;  /* 0x009896800000895d */ /* 0x002fea0003900000 */
[----:B------:R-:W1:Y:S02]  /*84d0*/  @!P0 SYNCS.PHASECHK.TRANS64 P0, [R9+URZ], R4 ;  /* 0x00000004090085a7 */ /* 0x000e64000800007f */
[----:B-1----:R-:W-:Y:S05]  /*84e0*/  @!P0 BRA `(.L_x_186) ;  /* 0xfffffffc00f08947 */ /* 0x002fea000383ffff */
[----:B------:R-:W-:Y:S05]  /*84f0*/  BRA `(.L_x_213) ;  /* 0xfffffff000fc7947 */ /* 0x000fea000383ffff */
.L_x_187:
[----:B0-----:R0:W1:Y:S02]  /*8500*/  SYNCS.PHASECHK.TRANS64.TRYWAIT P0, [R6+URZ], R5 ;  /* 0x00000005060075a7 */ /* 0x001064000800017f */
[----:B-1----:R-:W-:Y:S05]  /*8510*/  @!P0 NANOSLEEP.SYNCS 0x989680 ;  /* 0x009896800000895d */ /* 0x002fea0003900000 */
[----:B------:R-:W1:Y:S02]  /*8520*/  @!P0 SYNCS.PHASECHK.TRANS64 P0, [R6+URZ], R5 ;  /* 0x00000005060085a7 */ /* 0x000e64000800007f */
[----:B-1----:R-:W-:Y:S05]  /*8530*/  @!P0 BRA `(.L_x_187) ;  /* 0xfffffffc00f08947 */ /* 0x002fea000383ffff */
[----:B------:R-:W-:Y:S05]  /*8540*/  BRA `(.L_x_214) ;  /* 0xfffffff4000c7947 */ /* 0x000fea000383ffff */
.L_x_188:
[----:B0-----:R0:W1:Y:S02]  /*8550*/  SYNCS.PHASECHK.TRANS64.TRYWAIT P0, [R9+URZ], R4 ;  /* 0x00000004090075a7 */ /* 0x001064000800017f */
[----:B-1----:R-:W-:Y:S05]  /*8560*/  @!P0 NANOSLEEP.SYNCS 0x989680 ;  /* 0x009896800000895d */ /* 0x002fea0003900000 */
[----:B------:R-:W1:Y:S02]  /*8570*/  @!P0 SYNCS.PHASECHK.TRANS64 P0, [R9+URZ], R4 ;  /* 0x00000004090085a7 */ /* 0x000e64000800007f */
[----:B-1----:R-:W-:Y:S05]  /*8580*/  @!P0 BRA `(.L_x_188) ;  /* 0xfffffffc00f08947 */ /* 0x002fea000383ffff */
[----:B------:R-:W-:Y:S05]  /*8590*/  BRA `(.L_x_215) ;  /* 0xfffffff4001c7947 */ /* 0x000fea000383ffff */
.L_x_189:
[----:B0-----:R0:W1:Y:S02]  /*85a0*/  SYNCS.PHASECHK.TRANS64.TRYWAIT P0, [R6+URZ], R5 ;  /* 0x00000005060075a7 */ /* 0x001064000800017f */
[----:B-1----:R-:W-:Y:S05]  /*85b0*/  @!P0 NANOSLEEP.SYNCS 0x989680 ;  /* 0x009896800000895d */ /* 0x002fea0003900000 */
[----:B------:R-:W1:Y:S02]  /*85c0*/  @!P0 SYNCS.PHASECHK.TRANS64 P0, [R6+URZ], R5 ;  /* 0x00000005060085a7 */ /* 0x000e64000800007f */
[----:B-1----:R-:W-:Y:S05]  /*85d0*/  @!P0 BRA `(.L_x_189) ;  /* 0xfffffffc00f08947 */ /* 0x002fea000383ffff */
[----:B------:R-:W-:Y:S05]  /*85e0*/  BRA `(.L_x_216) ;  /* 0xfffffff4002c7947 */ /* 0x000fea000383ffff */
.L_x_190:
[----:B0-----:R0:W1:Y:S02]  /*85f0*/  SYNCS.PHASECHK.TRANS64.TRYWAIT P0, [R9+URZ], R4 ;  /* 0x00000004090075a7 */ /* 0x001064000800017f */
[----:B-1----:R-:W-:Y:S05]  /*8600*/  @!P0 NANOSLEEP.SYNCS 0x989680 ;  /* 0x009896800000895d */ /* 0x002fea0003900000 */
[----:B------:R-:W1:Y:S02]  /*8610*/  @!P0 SYNCS.PHASECHK.TRANS64 P0, [R9+URZ], R4 ;  /* 0x00000004090085a7 */ /* 0x000e64000800007f */
[----:B-1----:R-:W-:Y:S05]  /*8620*/  @!P0 BRA `(.L_x_190) ;  /* 0xfffffffc00f08947 */ /* 0x002fea000383ffff */
[----:B------:R-:W-:Y:S05]  /*8630*/  BRA `(.L_x_217) ;  /* 0xfffffff4003c7947 */ /* 0x000fea000383ffff */
.L_x_191:
[----:B0-----:R0:W1:Y:S02]  /*8640*/  SYNCS.PHASECHK.TRANS64.TRYWAIT P0, [R6+URZ], R5 ;  /* 0x00000005060075a7 */ /* 0x001064000800017f */
[----:B-1----:R-:W-:Y:S05]  /*8650*/  @!P0 NANOSLEEP.SYNCS 0x989680 ;  /* 0x009896800000895d */ /* 0x002fea0003900000 */
[----:B------:R-:W1:Y:S02]  /*8660*/  @!P0 SYNCS.PHASECHK.TRANS64 P0, [R6+URZ], R5 ;  /* 0x00000005060085a7 */ /* 0x000e64000800007f */
[----:B-1----:R-:W-:Y:S05]  /*8670*/  @!P0 BRA `(.L_x_191) ;  /* 0xfffffffc00f08947 */ /* 0x002fea000383ffff */
[----:B------:R-:W-:Y:S05]  /*8680*/  BRA `(.L_x_218) ;  /* 0xfffffff4004c7947 */ /* 0x000fea000383ffff */
.L_x_192:
[----:B0-----:R0:W1:Y:S02]  /*8690*/  SYNCS.PHASECHK.TRANS64.TRYWAIT P0, [R9+URZ], R4 ;  /* 0x00000004090075a7 */ /* 0x001064000800017f */
[----:B-1----:R-:W-:Y:S05]  /*86a0*/  @!P0 NANOSLEEP.SYNCS 0x989680 ;  /* 0x009896800000895d */ /* 0x002fea0003900000 */
[----:B------:R-:W1:Y:S02]  /*86b0*/  @!P0 SYNCS.PHASECHK.TRANS64 P0, [R9+URZ], R4 ;  /* 0x00000004090085a7 */ /* 0x000e64000800007f */
[----:B-1----:R-:W-:Y:S05]  /*86c0*/  @!P0 BRA `(.L_x_192) ;  /* 0xfffffffc00f08947 */ /* 0x002fea000383ffff */
[----:B------:R-:W-:Y:S05]  /*86d0*/  BRA `(.L_x_219) ;  /* 0xfffffff4005c7947 */ /* 0x000fea000383ffff */
.L_x_193:
[----:B0-----:R0:W1:Y:S02]  /*86e0*/  SYNCS.PHASECHK.TRANS64.TRYWAIT P0, [R6+URZ], R5 ;  /* 0x00000005060075a7 */ /* 0x001064000800017f */
[----:B-1----:R-:W-:Y:S05]  /*86f0*/  @!P0 NANOSLEEP.SYNCS 0x989680 ;  /* 0x009896800000895d */ /* 0x002fea0003900000 */
[----:B------:R-:W1:Y:S02]  /*8700*/  @!P0 SYNCS.PHASECHK.TRANS64 P0, [R6+URZ], R5 ;  /* 0x00000005060085a7 */ /* 0x000e64000800007f */
[----:B-1----:R-:W-:Y:S05]  /*8710*/  @!P0 BRA `(.L_x_193) ;  /* 0xfffffffc00f08947 */ /* 0x002fea000383ffff */
[----:B------:R-:W-:Y:S05]  /*8720*/  BRA `(.L_x_220) ;  /* 0xfffffff4006c7947 */ /* 0x000fea000383ffff */
.L_x_194:
[----:B0-----:R0:W1:Y:S02]  /*8730*/  SYNCS.PHASECHK.TRANS64.TRYWAIT P0, [R9+URZ], R4 ;  /* 0x00000004090075a7 */ /* 0x001064000800017f */
[----:B-1----:R-:W-:Y:S05]  /*8740*/  @!P0 NANOSLEEP.SYNCS 0x989680 ;  /* 0x009896800000895d */ /* 0x002fea0003900000 */
[----:B------:R-:W1:Y:S02]  /*8750*/  @!P0 SYNCS.PHASECHK.TRANS64 P0, [R9+URZ], R4 ;  /* 0x00000004090085a7 */ /* 0x000e64000800007f */
[----:B-1----:R-:W-:Y:S05]  /*8760*/  @!P0 BRA `(.L_x_194) ;  /* 0xfffffffc00f08947 */ /* 0x002fea000383ffff */
[----:B------:R-:W-:Y:S05]  /*8770*/  BRA `(.L_x_221) ;  /* 0xfffffff4007c7947 */ /* 0x000fea000383ffff */
.L_x_195:
[----:B0-----:R0:W1:Y:S02]  /*8780*/  SYNCS.PHASECHK.TRANS64.TRYWAIT P0, [R6+URZ], R5 ;  /* 0x00000005060075a7 */ /* 0x001064000800017f */
[----:B-1----:R-:W-:Y:S05]  /*8790*/  @!P0 NANOSLEEP.SYNCS 0x989680 ;  /* 0x009896800000895d */ /* 0x002fea0003900000 */
[----:B------:R-:W1:Y:S02]  /*87a0*/  @!P0 SYNCS.PHASECHK.TRANS64 P0, [R6+URZ], R5 ;  /* 0x00000005060085a7 */ /* 0x000e64000800007f */
[----:B-1----:R-:W-:Y:S05]  /*87b0*/  @!P0 BRA `(.L_x_195) ;  /* 0xfffffffc00f08947 */ /* 0x002fea000383ffff */
[----:B------:R-:W-:Y:S05]  /*87c0*/  BRA `(.L_x_222) ;  /* 0xfffffff4008c7947 */ /* 0x000fea000383ffff */
.L_x_196:
[----:B0-----:R0:W1:Y:S02]  /*87d0*/  SYNCS.PHASECHK.TRANS64.TRYWAIT P0, [R9+URZ], R4 ;  /* 0x00000004090075a7 */ /* 0x001064000800017f */
[----:B-1----:R-:W-:Y:S05]  /*87e0*/  @!P0 NANOSLEEP.SYNCS 0x989680 ;  /* 0x009896800000895d */ /* 0x002fea0003900000 */
[----:B------:R-:W1:Y:S02]  /*87f0*/  @!P0 SYNCS.PHASECHK.TRANS64 P0, [R9+URZ], R4 ;  /* 0x00000004090085a7 */ /* 0x000e64000800007f */
[----:B-1----:R-:W-:Y:S05]  /*8800*/  @!P0 BRA `(.L_x_196) ;  /* 0xfffffffc00f08947 */ /* 0x002fea000383ffff */
[----:B------:R-:W-:Y:S05]  /*8810*/  BRA `(.L_x_223) ;  /* 0xfffffff4009c7947 */ /* 0x000fea000383ffff */
.L_x_197:
[----:B0-----:R0:W1:Y:S02]  /*8820*/  SYNCS.PHASECHK.TRANS64.TRYWAIT P0, [R6+URZ], R5 ;  /* 0x00000005060075a7 */ /* 0x001064000800017f */
[----:B-1----:R-:W-:Y:S05]  /*8830*/  @!P0 NANOSLEEP.SYNCS 0x989680 ;  /* 0x009896800000895d */ /* 0x002fea0003900000 */
[----:B------:R-:W1:Y:S02]  /*8840*/  @!P0 SYNCS.PHASECHK.TRANS64 P0, [R6+URZ], R5 ;  /* 0x00000005060085a7 */ /* 0x000e64000800007f */
[----:B-1----:R-:W-:Y:S05]  /*8850*/  @!P0 BRA `(.L_x_197) ;  /* 0xfffffffc00f08947 */ /* 0x002fea000383ffff */
[----:B------:R-:W-:Y:S05]  /*8860*/  BRA `(.L_x_224) ;  /* 0xfffffff400ac7947 */ /* 0x000fea000383ffff */
.L_x_198:
[----:B0-----:R0:W1:Y:S02]  /*8870*/  SYNCS.PHASECHK.TRANS64.TRYWAIT P0, [R9+URZ], R4 ;  /* 0x00000004090075a7 */ /* 0x001064000800017f */
[----:B-1----:R-:W-:Y:S05]  /*8880*/  @!P0 NANOSLEEP.SYNCS 0x989680 ;  /* 0x009896800000895d */ /* 0x002fea0003900000 */
[----:B------:R-:W1:Y:S02]  /*8890*/  @!P0 SYNCS.PHASECHK.TRANS64 P0, [R9+URZ], R4 ;  /* 0x00000004090085a7 */ /* 0x000e64000800007f */
[----:B-1----:R-:W-:Y:S05]  /*88a0*/  @!P0 BRA `(.L_x_198) ;  /* 0xfffffffc00f08947 */ /* 0x002fea000383ffff */
[----:B------:R-:W-:Y:S05]  /*88b0*/  BRA `(.L_x_225) ;  /* 0xfffffff400bc7947 */ /* 0x000fea000383ffff */
.L_x_199:
[----:B0-----:R0:W1:Y:S02]  /*88c0*/  SYNCS.PHASECHK.TRANS64.TRYWAIT P0, [R6+URZ], R5 ;  /* 0x00000005060075a7 */ /* 0x001064000800017f */
[----:B-1----:R-:W-:Y:S05]  /*88d0*/  @!P0 NANOSLEEP.SYNCS 0x989680 ;  /* 0x009896800000895d */ /* 0x002fea0003900000 */
[----:B------:R-:W1:Y:S02]  /*88e0*/  @!P0 SYNCS.PHASECHK.TRANS64 P0, [R6+URZ], R5 ;  /* 0x00000005060085a7 */ /* 0x000e64000800007f */
[----:B-1----:R-:W-:Y:S05]  /*88f0*/  @!P0 BRA `(.L_x_199) ;  /* 0xfffffffc00f08947 */ /* 0x002fea000383ffff */
[----:B------:R-:W-:Y:S05]  /*8900*/  BRA `(.L_x_226) ;  /* 0xfffffff400cc7947 */ /* 0x000fea000383ffff */
.L_x_200:
[----:B0-----:R0:W1:Y:S02]  /*8910*/  SYNCS.PHASECHK.TRANS64.TRYWAIT P0, [R9+URZ], R4 ;  /* 0x00000004090075a7 */ /* 0x001064000800017f */
[----:B-1----:R-:W-:Y:S05]  /*8920*/  @!P0 NANOSLEEP.SYNCS 0x989680 ;  /* 0x009896800000895d */ /* 0x002fea0003900000 */
[----:B------:R-:W1:Y:S02]  /*8930*/  @!P0 SYNCS.PHASECHK.TRANS64 P0, [R9+URZ], R4 ;  /* 0x00000004090085a7 */ /* 0x000e64000800007f */
[----:B-1----:R-:W-:Y:S05]  /*8940*/  @!P0 BRA `(.L_x_200) ;  /* 0xfffffffc00f08947 */ /* 0x002fea000383ffff */
[----:B------:R-:W-:Y:S05]  /*8950*/  BRA `(.L_x_227) ;  /* 0xfffffff400dc7947 */ /* 0x000fea000383ffff */
.L_x_201:
[----:B-1----:R1:W2:Y:S02]  /*8960*/  SYNCS.PHASECHK.TRANS64.TRYWAIT P0, [R6+URZ], R5 ;  /* 0x00000005060075a7 */ /* 0x0022a4000800017f */
[----:B--2---:R-:W-:Y:S05]  /*8970*/  @!P0 NANOSLEEP.SYNCS 0x989680 ;  /* 0x009896800000895d */ /* 0x004fea0003900000 */
[----:B------:R-:W2:Y:S02]  /*8980*/  @!P0 SYNCS.PHASECHK.TRANS64 P0, [R6+URZ], R5 ;  /* 0x00000005060085a7 */ /* 0x000ea4000800007f */
[----:B--2---:R-:W-:Y:S05]  /*8990*/  @!P0 BRA `(.L_x_201) ;  /* 0xfffffffc00f08947 */ /* 0x004fea000383ffff */
[----:B------:R-:W-:Y:S05]  /*89a0*/  BRA `(.L_x_228) ;  /* 0xfffffff400e47947 */ /* 0x000fea000383ffff */
.L_x_229:
[----:B------:R-:W-:-:S00]  /*89b0*/  BRA `(.L_x_229) ;  /* 0xfffffffc00fc7947 */ /* 0x000fc0000383ffff */
[----:B------:R-:W-:-:S00]  /*89c0*/  NOP ;  /* 0x0000000000007918 */ /* 0x000fc00000000000 */
        /* <DEDUP_REMOVED lines=11> */
.L_x_230:


//--------------------- .nv.global.init           --------------------------
	.section	.nv.global.init,"aw",@progbits
.nv.global.init:
	.type		$str$22,@object
	.size		$str$22,($str$23 - $str$22)
$str$22:
        /*0000*/ 	.byte	0x6b, 0x5f, 0x74, 0x69, 0x6c, 0x65, 0x5f, 0x63, 0x6f, 0x75, 0x6e, 0x74, 0x20, 0x3e, 0x3d, 0x20
        /*0010*/ 	.byte	0x31, 0x00
	.type		$str$23,@object
	.size		$str$23,(__unnamed_1 - $str$23)
$str$23:
        /*0012*/ 	.byte	0x2f, 0x74, 0x6d, 0x70, 0x2f, 0x63, 0x75, 0x74, 0x6c, 0x61, 0x73, 0x73, 0x5f, 0x73, 0x77, 0x65
        /*0022*/ 	.byte	0x65, 0x70, 0x5f, 0x73, 0x72, 0x63, 0x2f, 0x69, 0x6e, 0x63, 0x6c, 0x75, 0x64, 0x65, 0x2f, 0x63
        /*0032*/ 	.byte	0x75, 0x74, 0x6c, 0x61, 0x73, 0x73, 0x2f, 0x67, 0x65, 0x6d, 0x6d, 0x2f, 0x63, 0x6f, 0x6c, 0x6c
        /*0042*/ 	.byte	0x65, 0x63, 0x74, 0x69, 0x76, 0x65, 0x2f, 0x73, 0x6d, 0x39, 0x30, 0x5f, 0x6d, 0x6d, 0x61, 0x5f
        /*0052*/ 	.byte	0x74, 0x6d, 0x61, 0x5f, 0x67, 0x6d, 0x6d, 0x61, 0x5f, 0x73, 0x73, 0x5f, 0x77, 0x61, 0x72, 0x70
        /*0062*/ 	.byte	0x73, 0x70, 0x65, 0x63, 0x69, 0x61, 0x6c, 0x69, 0x7a, 0x65, 0x64, 0x2e, 0x68, 0x70, 0x70, 0x00
	.type		__unnamed_1,@object
	.size		__unnamed_1,(.L_0 - __unnamed_1)
__unnamed_1:
        /*0072*/ 	.byte	0x76, 0x6f, 0x69, 0x64, 0x20, 0x63, 0x75, 0x74, 0x6c, 0x61, 0x73, 0x73, 0x3a, 0x3a, 0x67, 0x65
        /* <DEDUP_REMOVED lines=180> */
        /*0bc2*/ 	.byte	0x3a, 0x3a, 0x69, 0x64, 0x65, 0x6e, 0x74, 0x69, 0x74, 0x79, 0x5d, 0x00
.L_0:


//--------------------- .nv.shared._ZN7cutlass13device_kernelINS_4gemm6kernel13GemmUniversalIN4cute5tupleIJiiiiEEENS1_10collective13CollectiveMmaINS1_34MainloopSm90TmaGmmaWarpSpecializedILi18ENS5_IJNS4_1CILi1EEENSA_ILi2EEESB_EEENS1_32KernelTmaWarpSpecializedPingpongEEENS5_IJNSA_ILi64EEENSA_ILi128EEENSA_ILi32EEEEEENS_10bfloat16_tENS5_IJlSB_lEEESK_SL_NS4_8TiledMMAINS4_8MMA_AtomIJNS4_4SM904GMMA28MMA_64x128x16_F32BF16BF16_SSILNSP_5MajorE0ELSR_0ELNSP_7ScaleInE1ELSS_1EEEEEENS4_6LayoutINS5_IJSB_SB_SB_EEENS5_IJNSA_ILi0EEESX_SX_EEEEENS5_IJNS4_10UnderscoreES10_S10_EEEEENS4_23SM90_TMA_LOAD_MULTICASTENS4_14ComposedLayoutINS4_7SwizzleILi2ELi4ELi3EEENS4_18smem_ptr_flag_bitsILi16EEENSV_INS5_IJNSA_ILi8EEESI_EEENS5_IJSI_SB_EEEEEEEvNS4_8identityENS4_13SM90_TMA_LOADES1D_vS1E_EENS_8epilogue10collective6detail29Sm90TmaWarpSpecializedAdapterINS1I_15DefaultEpilogueISK_SL_SL_NS1H_6thread17LinearCombinationISK_Li1EffLNS1M_9ScaleType4KindE0ELNS_15FloatRoundStyleE2ESK_EENS1_15EpilogueDefaultEEEEEvvEEEEvNT_6ParamsE --------------------------
	.section	.nv.shared._ZN7cutlass13device_kernelINS_4gemm6kernel13GemmUniversalIN4cute5tupleIJiiiiEEENS1_10collective13CollectiveMmaINS1_34MainloopSm90TmaGmmaWarpSpecializedILi18ENS5_IJNS4_1CILi1EEENSA_ILi2EEESB_EEENS1_32KernelTmaWarpSpecializedPingpongEEENS5_IJNSA_ILi64EEENSA_ILi128EEENSA_ILi32EEEEEENS_10bfloat16_tENS5_IJlSB_lEEESK_SL_NS4_8TiledMMAINS4_8MMA_AtomIJNS4_4SM904GMMA28MMA_64x128x16_F32BF16BF16_SSILNSP_5MajorE0ELSR_0ELNSP_7ScaleInE1ELSS_1EEEEEENS4_6LayoutINS5_IJSB_SB_SB_EEENS5_IJNSA_ILi0EEESX_SX_EEEEENS5_IJNS4_10UnderscoreES10_S10_EEEEENS4_23SM90_TMA_LOAD_MULTICASTENS4_14ComposedLayoutINS4_7SwizzleILi2ELi4ELi3EEENS4_18smem_ptr_flag_bitsILi16EEENSV_INS5_IJNSA_ILi8EEESI_EEENS5_IJSI_SB_EEEEEEEvNS4_8identityENS4_13SM90_TMA_LOADES1D_vS1E_EENS_8epilogue10collective6detail29Sm90TmaWarpSpecializedAdapterINS1I_15DefaultEpilogueISK_SL_SL_NS1H_6thread17LinearCombinationISK_Li1EffLNS1M_9ScaleType4KindE0ELNS_15FloatRoundStyleE2ESK_EENS1_15EpilogueDefaultEEEEEvvEEEEvNT_6ParamsE,"aw",@nobits
	.sectionflags	@""
	.align	16
	.zero		1024


//--------------------- .nv.shared.reserved.0     --------------------------
	.section	.nv.shared.reserved.0,"aw",@nobits
	.weak		__nv_reservedSMEM_offset_0_alias
	.size		__nv_reservedSMEM_offset_0_alias, 0, 0
	.other		__nv_reservedSMEM_offset_0_alias,@"STO_CUDA_RESERVED_SHARED STV_DEFAULT"
__nv_reservedSMEM_offset_0_alias:
	.zero		0


//--------------------- .nv.global                --------------------------
	.section	.nv.global,"aw",@nobits
.nv.global:
	.type		_ZN39_INTERNAL_39defb27_4_k_cu_02b54735_27064cute1_E,@object
	.size		_ZN39_INTERNAL_39defb27_4_k_cu_02b54735_27064cute1_E,(_ZN39_INTERNAL_39defb27_4_k_cu_02b54735_27064cuda3std3__45__cpo6cbeginE - _ZN39_INTERNAL_39defb27_4_k_cu_02b54735_27064cute1_E)
_ZN39_INTERNAL_39defb27_4_k_cu_02b54735_27064cute1_E:
	.zero		1
	.type		_ZN39_INTERNAL_39defb27_4_k_cu_02b54735_27064cuda3std3__45__cpo6cbeginE,@object
	.size		_ZN39_INTERNAL_39defb27_4_k_cu_02b54735_27064cuda3std3__45__cpo6cbeginE,(_ZN39_INTERNAL_39defb27_4_k_cu_02b54735_27064cuda3std3__48in_placeE - _ZN39_INTERNAL_39defb27_4_k_cu_02b54735_27064cuda3std3__45__cpo6cbeginE)
_ZN39_INTERNAL_39defb27_4_k_cu_02b54735_27064cuda3std3__45__cpo6cbeginE:
	.zero		1
	.type		_ZN39_INTERNAL_39defb27_4_k_cu_02b54735_27064cuda3std3__48in_placeE,@object
	.size		_ZN39_INTERNAL_39defb27_4_k_cu_02b54735_27064cuda3std3__48in_placeE,(_ZN39_INTERNAL_39defb27_4_k_cu_02b54735_27064cuda3std6ranges3__45__cpo9iter_moveE - _ZN39_INTERNAL_39defb27_4_k_cu_02b54735_27064cuda3std3__48in_placeE)
_ZN39_INTERNAL_39defb27_4_k_cu_02b54735_27064cuda3std3__48in_placeE:
	.zero		1
	.type		_ZN39_INTERNAL_39defb27_4_k_cu_02b54735_27064cuda3std6ranges3__45__cpo9iter_moveE,@object
	.size		_ZN39_INTERNAL_39defb27_4_k_cu_02b54735_27064cuda3std6ranges3__45__cpo9iter_moveE,(_ZN39_INTERNAL_39defb27_4_k_cu_02b54735_27064cuda3std3__45__cpo5beginE - _ZN39_INTERNAL_39defb27_4_k_cu_02b54735_27064cuda3std6ranges3__45__cpo9iter_moveE)
_ZN39_INTERNAL_39defb27_4_k_cu_02b54735_27064cuda3std6ranges3__45__cpo9iter_moveE:
	.zero		1
	.type		_ZN39_INTERNAL_39defb27_4_k_cu_02b54735_27064cuda3std3__45__cpo5beginE,@object
	.size		_ZN39_INTERNAL_39defb27_4_k_cu_02b54735_27064cuda3std3__45__cpo5beginE,(_ZN39_INTERNAL_39defb27_4_k_cu_02b54735_27064cuda3std3__441_GLOBAL__N__39defb27_4_k_cu_02b54735_27066ignoreE - _ZN39_INTERNAL_39defb27_4_k_cu_02b54735_27064cuda3std3__45__cpo5beginE)
_ZN39_INTERNAL_39defb27_4_k_cu_02b54735_27064cuda3std3__45__cpo5beginE:
	.zero		1
	.type		_ZN39_INTERNAL_39defb27_4_k_cu_02b54735_27064cuda3std3__441_GLOBAL__N__39defb27_4_k_cu_02b54735_27066ignoreE,@object
	.size		_ZN39_INTERNAL_39defb27_4_k_cu_02b54735_27064cuda3std3__441_GLOBAL__N__39defb27_4_k_cu_02b54735_27066ignoreE,(_ZN39_INTERNAL_39defb27_4_k_cu_02b54735_27064cute7productE - _ZN39_INTERNAL_39defb27_4_k_cu_02b54735_27064cuda3std3__441_GLOBAL__N__39defb27_4_k_cu_02b54735_27066ignoreE)
_ZN39_INTERNAL_39defb27_4_k_cu_02b54735_27064cuda3std3__441_GLOBAL__N__39defb27_4_k_cu_02b54735_27066ignoreE:
	.zero		1
	.type		_ZN39_INTERNAL_39defb27_4_k_cu_02b54735_27064cute7productE,@object
	.size		_ZN39_INTERNAL_39defb27_4_k_cu_02b54735_27064cute7productE,(_ZN39_INTERNAL_39defb27_4_k_cu_02b54735_27064cuda3std3__45__cpo3endE - _ZN39_INTERNAL_39defb27_4_k_cu_02b54735_27064cute7productE)
_ZN39_INTERNAL_39defb27_4_k_cu_02b54735_27064cute7productE:
	.zero		1
	.type		_ZN39_INTERNAL_39defb27_4_k_cu_02b54735_27064cuda3std3__45__cpo3endE,@object
	.size		_ZN39_INTERNAL_39defb27_4_k_cu_02b54735_27064cuda3std3__45__cpo3endE,(_ZN39_INTERNAL_39defb27_4_k_cu_02b54735_27064cuda3std3__419piecewise_constructE - _ZN39_INTERNAL_39defb27_4_k_cu_02b54735_27064cuda3std3__45__cpo3endE)
_ZN39_INTERNAL_39defb27_4_k_cu_02b54735_27064cuda3std3__45__cpo3endE:
	.zero		1
	.type		_ZN39_INTERNAL_39defb27_4_k_cu_02b54735_27064cuda3std3__419piecewise_constructE,@object
	.size		_ZN39_INTERNAL_39defb27_4_k_cu_02b54735_27064cuda3std3__419piecewise_constructE,(_ZN39_INTERNAL_39defb27_4_k_cu_02b54735_27064cuda3std3__45__cpo4cendE - _ZN39_INTERNAL_39defb27_4_k_cu_02b54735_27064cuda3std3__419piecewise_constructE)
_ZN39_INTERNAL_39defb27_4_k_cu_02b54735_27064cuda3std3__419piecewise_constructE:
	.zero		1
	.type		_ZN39_INTERNAL_39defb27_4_k_cu_02b54735_27064cuda3std3__45__cpo4cendE,@object
	.size		_ZN39_INTERNAL_39defb27_4_k_cu_02b54735_27064cuda3std3__45__cpo4cendE,(_ZN39_INTERNAL_39defb27_4_k_cu_02b54735_27064cuda3std6ranges3__45__cpo4swapE - _ZN39_INTERNAL_39defb27_4_k_cu_02b54735_27064cuda3std3__45__cpo4cendE)
_ZN39_INTERNAL_39defb27_4_k_cu_02b54735_27064cuda3std3__45__cpo4cendE:
	.zero		1
	.type		_ZN39_INTERNAL_39defb27_4_k_cu_02b54735_27064cuda3std6ranges3__45__cpo4swapE,@object
	.size		_ZN39_INTERNAL_39defb27_4_k_cu_02b54735_27064cuda3std6ranges3__45__cpo4swapE,(.L_8 - _ZN39_INTERNAL_39defb27_4_k_cu_02b54735_27064cuda3std6ranges3__45__cpo4swapE)
_ZN39_INTERNAL_39defb27_4_k_cu_02b54735_27064cuda3std6ranges3__45__cpo4swapE:
	.zero		1
.L_8:


//--------------------- .nv.constant0._ZN7cutlass13device_kernelINS_4gemm6kernel13GemmUniversalIN4cute5tupleIJiiiiEEENS1_10collective13CollectiveMmaINS1_34MainloopSm90TmaGmmaWarpSpecializedILi18ENS5_IJNS4_1CILi1EEENSA_ILi2EEESB_EEENS1_32KernelTmaWarpSpecializedPingpongEEENS5_IJNSA_ILi64EEENSA_ILi128EEENSA_ILi32EEEEEENS_10bfloat16_tENS5_IJlSB_lEEESK_SL_NS4_8TiledMMAINS4_8MMA_AtomIJNS4_4SM904GMMA28MMA_64x128x16_F32BF16BF16_SSILNSP_5MajorE0ELSR_0ELNSP_7ScaleInE1ELSS_1EEEEEENS4_6LayoutINS5_IJSB_SB_SB_EEENS5_IJNSA_ILi0EEESX_SX_EEEEENS5_IJNS4_10UnderscoreES10_S10_EEEEENS4_23SM90_TMA_LOAD_MULTICASTENS4_14ComposedLayoutINS4_7SwizzleILi2ELi4ELi3EEENS4_18smem_ptr_flag_bitsILi16EEENSV_INS5_IJNSA_ILi8EEESI_EEENS5_IJSI_SB_EEEEEEEvNS4_8identityENS4_13SM90_TMA_LOADES1D_vS1E_EENS_8epilogue10collective6detail29Sm90TmaWarpSpecializedAdapterINS1I_15DefaultEpilogueISK_SL_SL_NS1H_6thread17LinearCombinationISK_Li1EffLNS1M_9ScaleType4KindE0ELNS_15FloatRoundStyleE2ESK_EENS1_15EpilogueDefaultEEEEEvvEEEEvNT_6ParamsE --------------------------
	.section	.nv.constant0._ZN7cutlass13device_kernelINS_4gemm6kernel13GemmUniversalIN4cute5tupleIJiiiiEEENS1_10collective13CollectiveMmaINS1_34MainloopSm90TmaGmmaWarpSpecializedILi18ENS5_IJNS4_1CILi1EEENSA_ILi2EEESB_EEENS1_32KernelTmaWarpSpecializedPingpongEEENS5_IJNSA_ILi64EEENSA_ILi128EEENSA_ILi32EEEEEENS_10bfloat16_tENS5_IJlSB_lEEESK_SL_NS4_8TiledMMAINS4_8MMA_AtomIJNS4_4SM904GMMA28MMA_64x128x16_F32BF16BF16_SSILNSP_5MajorE0ELSR_0ELNSP_7ScaleInE1ELSS_1EEEEEENS4_6LayoutINS5_IJSB_SB_SB_EEENS5_IJNSA_ILi0EEESX_SX_EEEEENS5_IJNS4_10UnderscoreES10_S10_EEEEENS4_23SM90_TMA_LOAD_MULTICASTENS4_14ComposedLayoutINS4_7SwizzleILi2ELi4ELi3EEENS4_18smem_ptr_flag_bitsILi16EEENSV_INS5_IJNSA_ILi8EEESI_EEENS5_IJSI_SB_EEEEEEEvNS4_8identityENS4_13SM90_TMA_LOADES1D_vS1E_EENS_8epilogue10collective6detail29Sm90TmaWarpSpecializedAdapterINS1I_15DefaultEpilogueISK_SL_SL_NS1H_6thread17LinearCombinationISK_Li1EffLNS1M_9ScaleType4KindE0ELNS_15FloatRoundStyleE2ESK_EENS1_15EpilogueDefaultEEEEEvvEEEEvNT_6ParamsE,"a",@progbits
	.sectionflags	@""
	.align	4
.nv.constant0._ZN7cutlass13device_kernelINS_4gemm6kernel13GemmUniversalIN4cute5tupleIJiiiiEEENS1_10collective13CollectiveMmaINS1_34MainloopSm90TmaGmmaWarpSpecializedILi18ENS5_IJNS4_1CILi1EEENSA_ILi2EEESB_EEENS1_32KernelTmaWarpSpecializedPingpongEEENS5_IJNSA_ILi64EEENSA_ILi128EEENSA_ILi32EEEEEENS_10bfloat16_tENS5_IJlSB_lEEESK_SL_NS4_8TiledMMAINS4_8MMA_AtomIJNS4_4SM904GMMA28MMA_64x128x16_F32BF16BF16_SSILNSP_5MajorE0ELSR_0ELNSP_7ScaleInE1ELSS_1EEEEEENS4_6LayoutINS5_IJSB_SB_SB_EEENS5_IJNSA_ILi0EEESX_SX_EEEEENS5_IJNS4_10UnderscoreES10_S10_EEEEENS4_23SM90_TMA_LOAD_MULTICASTENS4_14ComposedLayoutINS4_7SwizzleILi2ELi4ELi3EEENS4_18smem_ptr_flag_bitsILi16EEENSV_INS5_IJNSA_ILi8EEESI_EEENS5_IJSI_SB_EEEEEEEvNS4_8identityENS4_13SM90_TMA_LOADES1D_vS1E_EENS_8epilogue10collective6detail29Sm90TmaWarpSpecializedAdapterINS1I_15DefaultEpilogueISK_SL_SL_NS1H_6thread17LinearCombinationISK_Li1EffLNS1M_9ScaleType4KindE0ELNS_15FloatRoundStyleE2ESK_EENS1_15EpilogueDefaultEEEEEvvEEEEvNT_6ParamsE:
	.zero		1664


//--------------------- SYMBOLS --------------------------

	.type		.nv.reservedSmem.offset0,@object
	.size		.nv.reservedSmem.offset0,0x4
	.type		__assertfail,@function
